// auto-generated by cutlass_sweep.gemm — config: {"arch": "sm_90", "cluster_m": 1, "cluster_n": 1, "dtype": "fp16", "dtype_b": "fp16", "layout": "nt", "stages": 0, "tile_k": 32, "tile_m": 128, "tile_n": 32}
#include "cutlass/cutlass.h"
#include "cutlass/gemm/collective/collective_builder.hpp"
#include "cutlass/gemm/device/gemm_universal_adapter.h"
#include "cutlass/gemm/kernel/gemm_universal.hpp"
#include "cutlass/epilogue/collective/collective_builder.hpp"

using ElemA = cutlass::half_t;
using ElemB = cutlass::half_t;
using ElemCD = cutlass::half_t;
using Acc  = float;
using TileShape    = cute::Shape<cute::_128, cute::_32, cute::_32>;
using ClusterShape = cute::Shape<cute::_1, cute::_1, cute::_1>;

using CollectiveEpilogue = typename cutlass::epilogue::collective::CollectiveBuilder<
    cutlass::arch::Sm90, cutlass::arch::OpClassTensorOp,
    TileShape, ClusterShape,
    cutlass::epilogue::collective::EpilogueTileAuto,
    Acc, Acc,
    ElemCD, cutlass::layout::RowMajor, 128 / cutlass::sizeof_bits<ElemCD>::value,
    ElemCD, cutlass::layout::RowMajor, 128 / cutlass::sizeof_bits<ElemCD>::value,
    cutlass::epilogue::collective::EpilogueScheduleAuto
  >::CollectiveOp;

using CollectiveMainloop = typename cutlass::gemm::collective::CollectiveBuilder<
    cutlass::arch::Sm90, cutlass::arch::OpClassTensorOp,
    ElemA, cutlass::layout::RowMajor, 128 / cutlass::sizeof_bits<ElemA>::value,
    ElemB, cutlass::layout::ColumnMajor, 128 / cutlass::sizeof_bits<ElemB>::value,
    Acc,
    TileShape, ClusterShape,
    cutlass::gemm::collective::StageCountAutoCarveout<static_cast<int>(sizeof(typename CollectiveEpilogue::SharedStorage))>,
    cutlass::gemm::collective::KernelScheduleAuto
  >::CollectiveOp;

using GemmKernel = cutlass::gemm::kernel::GemmUniversal<
    cute::Shape<int,int,int,int>,
    CollectiveMainloop,
    CollectiveEpilogue
>;
using Gemm = cutlass::gemm::device::GemmUniversalAdapter<GemmKernel>;

// Force the device kernel symbol into the cubin without needing a host main.
auto* _anchor = &cutlass::device_kernel<GemmKernel>;


// ===== COMPILED SASS (sm_90a) =====

	.target	sm_90a

	.elftype	@"ET_EXEC"


//--------------------- .note.nv.tkinfo           --------------------------
	.section	.note.nv.tkinfo,"",@"SHT_NOTE"
	.sectionflags	@"SHF_NOTE_NV_TKINFO"
	.tkinfo
        /*0018*/ 	.word	0x00000002
        /*0030*/ 	.string	""
        /*0030*/ 	.string	"ptxas"
        /*0030*/ 	.string	"Cuda compilation tools, release 13.0, V13.0.88"
        /*0030*/ 	.string	"Build cuda_13.0.r13.0/compiler.36424714_0"
        /*0030*/ 	.string	"-arch sm_90a -m 64 "



//--------------------- .note.nv.cuinfo           --------------------------
	.section	.note.nv.cuinfo,"",@"SHT_NOTE"
	.sectionflags	@"SHF_NOTE_NV_CUINFO"
        /*0018*/ 	.short	0x0002
        /*001a*/ 	.short	0x005a
        /*001c*/ 	.short	0x0082
	.zero		2


//--------------------- .nv.info                  --------------------------
	.section	.nv.info,"",@"SHT_CUDA_INFO"
	.align	4


	//----- nvinfo : EIATTR_REGCOUNT
	.align		4
        /*0000*/ 	.byte	0x04, 0x2f
        /*0002*/ 	.short	(.L_15 - .L_14)
	.align		4
.L_14:
        /*0004*/ 	.word	index@(_ZN7cutlass13device_kernelINS_4gemm6kernel13GemmUniversalIN4cute5tupleIJiiiiEEENS1_10collective13CollectiveMmaINS1_34MainloopSm90TmaGmmaWarpSpecializedILi22ENS5_IJNS4_1CILi1EEESB_SB_EEENS1_35KernelTmaWarpSpecializedCooperativeEEENS5_IJNSA_ILi128EEENSA_ILi32EEESG_EEENS_6half_tENS5_IJlSB_lEEESI_SJ_NS4_8TiledMMAINS4_8MMA_AtomIJNS4_4SM904GMMA25MMA_64x32x16_F32F16F16_SSILNSN_5MajorE0ELSP_0ELNSN_7ScaleInE1ELSQ_1EEEEEENS4_6LayoutINS5_IJNSA_ILi2EEESB_SB_EEENS5_IJSB_NSA_ILi0EEESW_EEEEENS5_IJNS4_10UnderscoreESZ_SZ_EEEEENS4_13SM90_TMA_LOADENS4_14ComposedLayoutINS4_7SwizzleILi2ELi4ELi3EEENS4_18smem_ptr_flag_bitsILi16EEENST_INS5_IJNSA_ILi8EEESG_EEENS5_IJSG_SB_EEEEEEEvNS4_8identityES12_S1C_vS1D_EENS_8epilogue10collective6detail29Sm90TmaWarpSpecializedAdapterINS1G_15DefaultEpilogueISI_SJ_SJ_NS1F_6thread17LinearCombinationISI_Li1EffLNS1K_9ScaleType4KindE0ELNS_15FloatRoundStyleE2ESI_EENS1_15EpilogueDefaultEEEEEvvEEEEvNT_6ParamsE)
        /*0008*/ 	.word	0x000000a8


	//----- nvinfo : EIATTR_FRAME_SIZE
	.align		4
.L_15:
        /*000c*/ 	.byte	0x04, 0x11
        /*000e*/ 	.short	(.L_17 - .L_16)
	.align		4
.L_16:
        /*0010*/ 	.word	index@(_ZN7cutlass13device_kernelINS_4gemm6kernel13GemmUniversalIN4cute5tupleIJiiiiEEENS1_10collective13CollectiveMmaINS1_34MainloopSm90TmaGmmaWarpSpecializedILi22ENS5_IJNS4_1CILi1EEESB_SB_EEENS1_35KernelTmaWarpSpecializedCooperativeEEENS5_IJNSA_ILi128EEENSA_ILi32EEESG_EEENS_6half_tENS5_IJlSB_lEEESI_SJ_NS4_8TiledMMAINS4_8MMA_AtomIJNS4_4SM904GMMA25MMA_64x32x16_F32F16F16_SSILNSN_5MajorE0ELSP_0ELNSN_7ScaleInE1ELSQ_1EEEEEENS4_6LayoutINS5_IJNSA_ILi2EEESB_SB_EEENS5_IJSB_NSA_ILi0EEESW_EEEEENS5_IJNS4_10UnderscoreESZ_SZ_EEEEENS4_13SM90_TMA_LOADENS4_14ComposedLayoutINS4_7SwizzleILi2ELi4ELi3EEENS4_18smem_ptr_flag_bitsILi16EEENST_INS5_IJNSA_ILi8EEESG_EEENS5_IJSG_SB_EEEEEEEvNS4_8identityES12_S1C_vS1D_EENS_8epilogue10collective6detail29Sm90TmaWarpSpecializedAdapterINS1G_15DefaultEpilogueISI_SJ_SJ_NS1F_6thread17LinearCombinationISI_Li1EffLNS1K_9ScaleType4KindE0ELNS_15FloatRoundStyleE2ESI_EENS1_15EpilogueDefaultEEEEEvvEEEEvNT_6ParamsE)
        /*0014*/ 	.word	0x00000000


	//----- nvinfo : EIATTR_MIN_STACK_SIZE
	.align		4
.L_17:
        /*0018*/ 	.byte	0x04, 0x12
        /*001a*/ 	.short	(.L_19 - .L_18)
	.align		4
.L_18:
        /*001c*/ 	.word	index@(_ZN7cutlass13device_kernelINS_4gemm6kernel13GemmUniversalIN4cute5tupleIJiiiiEEENS1_10collective13CollectiveMmaINS1_34MainloopSm90TmaGmmaWarpSpecializedILi22ENS5_IJNS4_1CILi1EEESB_SB_EEENS1_35KernelTmaWarpSpecializedCooperativeEEENS5_IJNSA_ILi128EEENSA_ILi32EEESG_EEENS_6half_tENS5_IJlSB_lEEESI_SJ_NS4_8TiledMMAINS4_8MMA_AtomIJNS4_4SM904GMMA25MMA_64x32x16_F32F16F16_SSILNSN_5MajorE0ELSP_0ELNSN_7ScaleInE1ELSQ_1EEEEEENS4_6LayoutINS5_IJNSA_ILi2EEESB_SB_EEENS5_IJSB_NSA_ILi0EEESW_EEEEENS5_IJNS4_10UnderscoreESZ_SZ_EEEEENS4_13SM90_TMA_LOADENS4_14ComposedLayoutINS4_7SwizzleILi2ELi4ELi3EEENS4_18smem_ptr_flag_bitsILi16EEENST_INS5_IJNSA_ILi8EEESG_EEENS5_IJSG_SB_EEEEEEEvNS4_8identityES12_S1C_vS1D_EENS_8epilogue10collective6detail29Sm90TmaWarpSpecializedAdapterINS1G_15DefaultEpilogueISI_SJ_SJ_NS1F_6thread17LinearCombinationISI_Li1EffLNS1K_9ScaleType4KindE0ELNS_15FloatRoundStyleE2ESI_EENS1_15EpilogueDefaultEEEEEvvEEEEvNT_6ParamsE)
        /*0020*/ 	.word	0x00000000
.L_19:


//--------------------- .nv.compat                --------------------------
	.section	.nv.compat,"",@"SHT_CUDA_COMPAT_INFO"
	.align	4
        /*0000*/ 	.byte	0x02, 0x09, 0x01, 0x00, 0x02, 0x02, 0x04, 0x00, 0x02, 0x05, 0x05, 0x00, 0x03, 0x07, 0x01, 0x01
        /*0010*/ 	.byte	0x02, 0x03, 0x01, 0x00, 0x02, 0x06, 0x01, 0x00, 0x04, 0x0b, 0x08, 0x00, 0x00, 0x00, 0x00, 0x00
        /*0020*/ 	.byte	0x00, 0x00, 0x00, 0x00


//--------------------- .nv.info._ZN7cutlass13device_kernelINS_4gemm6kernel13GemmUniversalIN4cute5tupleIJiiiiEEENS1_10collective13CollectiveMmaINS1_34MainloopSm90TmaGmmaWarpSpecializedILi22ENS5_IJNS4_1CILi1EEESB_SB_EEENS1_35KernelTmaWarpSpecializedCooperativeEEENS5_IJNSA_ILi128EEENSA_ILi32EEESG_EEENS_6half_tENS5_IJlSB_lEEESI_SJ_NS4_8TiledMMAINS4_8MMA_AtomIJNS4_4SM904GMMA25MMA_64x32x16_F32F16F16_SSILNSN_5MajorE0ELSP_0ELNSN_7ScaleInE1ELSQ_1EEEEEENS4_6LayoutINS5_IJNSA_ILi2EEESB_SB_EEENS5_IJSB_NSA_ILi0EEESW_EEEEENS5_IJNS4_10UnderscoreESZ_SZ_EEEEENS4_13SM90_TMA_LOADENS4_14ComposedLayoutINS4_7SwizzleILi2ELi4ELi3EEENS4_18smem_ptr_flag_bitsILi16EEENST_INS5_IJNSA_ILi8EEESG_EEENS5_IJSG_SB_EEEEEEEvNS4_8identityES12_S1C_vS1D_EENS_8epilogue10collective6detail29Sm90TmaWarpSpecializedAdapterINS1G_15DefaultEpilogueISI_SJ_SJ_NS1F_6thread17LinearCombinationISI_Li1EffLNS1K_9ScaleType4KindE0ELNS_15FloatRoundStyleE2ESI_EENS1_15EpilogueDefaultEEEEEvvEEEEvNT_6ParamsE --------------------------
	.section	.nv.info._ZN7cutlass13device_kernelINS_4gemm6kernel13GemmUniversalIN4cute5tupleIJiiiiEEENS1_10collective13CollectiveMmaINS1_34MainloopSm90TmaGmmaWarpSpecializedILi22ENS5_IJNS4_1CILi1EEESB_SB_EEENS1_35KernelTmaWarpSpecializedCooperativeEEENS5_IJNSA_ILi128EEENSA_ILi32EEESG_EEENS_6half_tENS5_IJlSB_lEEESI_SJ_NS4_8TiledMMAINS4_8MMA_AtomIJNS4_4SM904GMMA25MMA_64x32x16_F32F16F16_SSILNSN_5MajorE0ELSP_0ELNSN_7ScaleInE1ELSQ_1EEEEEENS4_6LayoutINS5_IJNSA_ILi2EEESB_SB_EEENS5_IJSB_NSA_ILi0EEESW_EEEEENS5_IJNS4_10UnderscoreESZ_SZ_EEEEENS4_13SM90_TMA_LOADENS4_14ComposedLayoutINS4_7SwizzleILi2ELi4ELi3EEENS4_18smem_ptr_flag_bitsILi16EEENST_INS5_IJNSA_ILi8EEESG_EEENS5_IJSG_SB_EEEEEEEvNS4_8identityES12_S1C_vS1D_EENS_8epilogue10collective6detail29Sm90TmaWarpSpecializedAdapterINS1G_15DefaultEpilogueISI_SJ_SJ_NS1F_6thread17LinearCombinationISI_Li1EffLNS1K_9ScaleType4KindE0ELNS_15FloatRoundStyleE2ESI_EENS1_15EpilogueDefaultEEEEEvvEEEEvNT_6ParamsE,"",@"SHT_CUDA_INFO"
	.sectionflags	@""
	.align	4


	//----- nvinfo : EIATTR_CUDA_API_VERSION
	.align		4
        /*0000*/ 	.byte	0x04, 0x37
        /*0002*/ 	.short	(.L_21 - .L_20)
.L_20:
        /*0004*/ 	.word	0x00000082


	//----- nvinfo : EIATTR_KPARAM_INFO
	.align		4
.L_21:
        /*0008*/ 	.byte	0x04, 0x17
        /*000a*/ 	.short	(.L_23 - .L_22)
.L_22:
        /*000c*/ 	.word	0x00000000
        /*0010*/ 	.short	0x0000
        /*0012*/ 	.short	0x0070
        /*0014*/ 	.byte	0x00, 0xf0, 0x01, 0x10


	//----- nvinfo : EIATTR_SPARSE_MMA_MASK
	.align		4
.L_23:
        /*0018*/ 	.byte	0x03, 0x50
        /*001a*/ 	.short	0x0000


	//----- nvinfo : EIATTR_MAXREG_COUNT
	.align		4
        /*001c*/ 	.byte	0x03, 0x1b
        /*001e*/ 	.short	0x00a8


	//----- nvinfo : EIATTR_NUM_BARRIERS
	.align		4
        /*0020*/ 	.byte	0x02, 0x4c
        /*0022*/ 	.byte	0x01
	.zero		1


	//----- nvinfo : EIATTR_EXTERNS
	.align		4
        /*0024*/ 	.byte	0x04, 0x0f
        /*0026*/ 	.short	(.L_25 - .L_24)


	//   ....[0]....
	.align		4
.L_24:
        /*0028*/ 	.word	index@(__assertfail)


	//----- nvinfo : EIATTR_MERCURY_ISA_VERSION
	.align		4
.L_25:
        /*002c*/ 	.byte	0x03, 0x5f
        /*002e*/ 	.short	0x0101


	//----- nvinfo : EIATTR_INT_WARP_WIDE_INSTR_OFFSETS
	.align		4
        /*0030*/ 	.byte	0x04, 0x31
        /*0032*/ 	.short	(.L_27 - .L_26)


	//   ....[0]....
.L_26:
        /*0034*/ 	.word	0x00000640


	//   ....[1]....
        /*0038*/ 	.word	0x00000650


	//   ....[2]....
        /*003c*/ 	.word	0x00000740


	//----- nvinfo : EIATTR_COOP_GROUP_MASK_REGIDS
	.align		4
.L_27:
        /*0040*/ 	.byte	0x04, 0x29
        /*0042*/ 	.short	(.L_29 - .L_28)


	//   ....[0]....
.L_28:
        /*0044*/ 	.word	0xffffffff


	//   ....[1]....
        /*0048*/ 	.word	0xffffffff


	//   ....[2]....
        /*004c*/ 	.word	0xffffffff


	//   ....[3]....
        /*0050*/ 	.word	0xffffffff


	//   ....[4]....
        /*0054*/ 	.word	0xffffffff


	//----- nvinfo : EIATTR_COOP_GROUP_INSTR_OFFSETS
	.align		4
.L_29:
        /*0058*/ 	.byte	0x04, 0x28
        /*005a*/ 	.short	(.L_31 - .L_30)


	//   ....[0]....
.L_30:
        /*005c*/ 	.word	0x00000060


	//   ....[1]....
        /*0060*/ 	.word	0x00000070


	//   ....[2]....
        /*0064*/ 	.word	0x00000130


	//   ....[3]....
        /*0068*/ 	.word	0x00000530


	//   ....[4]....
        /*006c*/ 	.word	0x00001210


	//----- nvinfo : EIATTR_REG_RECONFIG
	.align		4
.L_31:
        /*0070*/ 	.byte	0x01, 0x54
	.zero		2


	//----- nvinfo : EIATTR_SYSCALL_OFFSETS
	.align		4
        /*0074*/ 	.byte	0x04, 0x46
        /*0076*/ 	.short	(.L_33 - .L_32)


	//   ....[0]....
.L_32:
        /*0078*/ 	.word	0x000013d0


	//----- nvinfo : EIATTR_MBARRIER_INSTR_OFFSETS
	.align		4
.L_33:
        /*007c*/ 	.byte	0x04, 0x39
        /*007e*/ 	.short	(.L_35 - .L_34)


	//   ....[0]....
.L_34:
        /*0080*/ 	.word	0x00000250
        /*0084*/ 	.word	0x000000ff
        /*0088*/ 	.word	0x00000000
        /*008c*/ 	.short	0x0100
        /*008e*/ 	.byte	0x08
	.zero		1


	//   ....[1]....
        /*0090*/ 	.word	0x00000260
        /*0094*/ 	.word	0x000000ff
        /*0098*/ 	.word	0x000000b0
        /*009c*/ 	.short	0x0100
        /*009e*/ 	.byte	0x08
	.zero		1


	//   ....[2]....
        /*00a0*/ 	.word	0x00000270
        /*00a4*/ 	.word	0x000000ff
        /*00a8*/ 	.word	0x00000008
        /*00ac*/ 	.short	0x0100
        /*00ae*/ 	.byte	0x08
	.zero		1


	//   ....[3]....
        /*00b0*/ 	.word	0x00000280
        /*00b4*/ 	.word	0x000000ff
        /*00b8*/ 	.word	0x000000b8
        /*00bc*/ 	.short	0x0100
        /*00be*/ 	.byte	0x08
	.zero		1


	//   ....[4]....
        /*00c0*/ 	.word	0x00000290
        /*00c4*/ 	.word	0x000000ff
        /*00c8*/ 	.word	0x00000010
        /*00cc*/ 	.short	0x0100
        /*00ce*/ 	.byte	0x08
	.zero		1


	//   ....[5]....
        /*00d0*/ 	.word	0x000002a0
        /*00d4*/ 	.word	0x000000ff
        /*00d8*/ 	.word	0x000000c0
        /*00dc*/ 	.short	0x0100
        /*00de*/ 	.byte	0x08
	.zero		1


	//   ....[6]....
        /*00e0*/ 	.word	0x000002b0
        /*00e4*/ 	.word	0x000000ff
        /*00e8*/ 	.word	0x00000018
        /*00ec*/ 	.short	0x0100
        /*00ee*/ 	.byte	0x08
	.zero		1


	//   ....[7]....
        /*00f0*/ 	.word	0x000002c0
        /*00f4*/ 	.word	0x000000ff
        /*00f8*/ 	.word	0x000000c8
        /*00fc*/ 	.short	0x0100
        /*00fe*/ 	.byte	0x08
	.zero		1


	//   ....[8]....
        /*0100*/ 	.word	0x000002d0
        /*0104*/ 	.word	0x000000ff
        /*0108*/ 	.word	0x00000020
        /*010c*/ 	.short	0x0100
        /*010e*/ 	.byte	0x08
	.zero		1


	//   ....[9]....
        /*0110*/ 	.word	0x000002e0
        /*0114*/ 	.word	0x000000ff
        /*0118*/ 	.word	0x000000d0
        /*011c*/ 	.short	0x0100
        /*011e*/ 	.byte	0x08
	.zero		1


	//   ....[10]....
        /*0120*/ 	.word	0x000002f0
        /*0124*/ 	.word	0x000000ff
        /*0128*/ 	.word	0x00000028
        /*012c*/ 	.short	0x0100
        /*012e*/ 	.byte	0x08
	.zero		1


	//   ....[11]....
        /*0130*/ 	.word	0x00000300
        /*0134*/ 	.word	0x000000ff
        /*0138*/ 	.word	0x000000d8
        /*013c*/ 	.short	0x0100
        /*013e*/ 	.byte	0x08
	.zero		1


	//   ....[12]....
        /*0140*/ 	.word	0x00000310
        /*0144*/ 	.word	0x000000ff
        /*0148*/ 	.word	0x00000030
        /*014c*/ 	.short	0x0100
        /*014e*/ 	.byte	0x08
	.zero		1


	//   ....[13]....
        /*0150*/ 	.word	0x00000320
        /*0154*/ 	.word	0x000000ff
        /*0158*/ 	.word	0x000000e0
        /*015c*/ 	.short	0x0100
        /*015e*/ 	.byte	0x08
	.zero		1


	//   ....[14]....
        /*0160*/ 	.word	0x00000330
        /*0164*/ 	.word	0x000000ff
        /*0168*/ 	.word	0x00000038
        /*016c*/ 	.short	0x0100
        /*016e*/ 	.byte	0x08
	.zero		1


	//   ....[15]....
        /*0170*/ 	.word	0x00000340
        /*0174*/ 	.word	0x000000ff
        /*0178*/ 	.word	0x000000e8
        /*017c*/ 	.short	0x0100
        /*017e*/ 	.byte	0x08
	.zero		1


	//   ....[16]....
        /*0180*/ 	.word	0x00000350
        /*0184*/ 	.word	0x000000ff
        /*0188*/ 	.word	0x00000040
        /*018c*/ 	.short	0x0100
        /*018e*/ 	.byte	0x08
	.zero		1


	//   ....[17]....
        /*0190*/ 	.word	0x00000360
        /*0194*/ 	.word	0x000000ff
        /*0198*/ 	.word	0x000000f0
        /*019c*/ 	.short	0x0100
        /*019e*/ 	.byte	0x08
	.zero		1


	//   ....[18]....
        /*01a0*/ 	.word	0x00000370
        /*01a4*/ 	.word	0x000000ff
        /*01a8*/ 	.word	0x00000048
        /*01ac*/ 	.short	0x0100
        /*01ae*/ 	.byte	0x08
	.zero		1


	//   ....[19]....
        /*01b0*/ 	.word	0x00000380
        /*01b4*/ 	.word	0x000000ff
        /*01b8*/ 	.word	0x000000f8
        /*01bc*/ 	.short	0x0100
        /*01be*/ 	.byte	0x08
	.zero		1


	//   ....[20]....
        /*01c0*/ 	.word	0x00000390
        /*01c4*/ 	.word	0x000000ff
        /*01c8*/ 	.word	0x00000050
        /*01cc*/ 	.short	0x0100
        /*01ce*/ 	.byte	0x08
	.zero		1


	//   ....[21]....
        /*01d0*/ 	.word	0x000003a0
        /*01d4*/ 	.word	0x000000ff
        /*01d8*/ 	.word	0x00000100
        /*01dc*/ 	.short	0x0100
        /*01de*/ 	.byte	0x08
	.zero		1


	//   ....[22]....
        /*01e0*/ 	.word	0x000003b0
        /*01e4*/ 	.word	0x000000ff
        /*01e8*/ 	.word	0x00000058
        /*01ec*/ 	.short	0x0100
        /*01ee*/ 	.byte	0x08
	.zero		1


	//   ....[23]....
        /*01f0*/ 	.word	0x000003c0
        /*01f4*/ 	.word	0x000000ff
        /*01f8*/ 	.word	0x00000108
        /*01fc*/ 	.short	0x0100
        /*01fe*/ 	.byte	0x08
	.zero		1


	//   ....[24]....
        /*0200*/ 	.word	0x000003d0
        /*0204*/ 	.word	0x000000ff
        /*0208*/ 	.word	0x00000060
        /*020c*/ 	.short	0x0100
        /*020e*/ 	.byte	0x08
	.zero		1


	//   ....[25]....
        /*0210*/ 	.word	0x000003e0
        /*0214*/ 	.word	0x000000ff
        /*0218*/ 	.word	0x00000110
        /*021c*/ 	.short	0x0100
        /*021e*/ 	.byte	0x08
	.zero		1


	//   ....[26]....
        /*0220*/ 	.word	0x000003f0
        /*0224*/ 	.word	0x000000ff
        /*0228*/ 	.word	0x00000068
        /*022c*/ 	.short	0x0100
        /*022e*/ 	.byte	0x08
	.zero		1


	//   ....[27]....
        /*0230*/ 	.word	0x00000400
        /*0234*/ 	.word	0x000000ff
        /*0238*/ 	.word	0x00000118
        /*023c*/ 	.short	0x0100
        /*023e*/ 	.byte	0x08
	.zero		1


	//   ....[28]....
        /*0240*/ 	.word	0x00000410
        /*0244*/ 	.word	0x000000ff
        /*0248*/ 	.word	0x00000070
        /*024c*/ 	.short	0x0100
        /*024e*/ 	.byte	0x08
	.zero		1


	//   ....[29]....
        /*0250*/ 	.word	0x00000420
        /*0254*/ 	.word	0x000000ff
        /*0258*/ 	.word	0x00000120
        /*025c*/ 	.short	0x0100
        /*025e*/ 	.byte	0x08
	.zero		1


	//   ....[30]....
        /*0260*/ 	.word	0x00000430
        /*0264*/ 	.word	0x000000ff
        /*0268*/ 	.word	0x00000078
        /*026c*/ 	.short	0x0100
        /*026e*/ 	.byte	0x08
	.zero		1


	//   ....[31]....
        /*0270*/ 	.word	0x00000440
        /*0274*/ 	.word	0x000000ff
        /*0278*/ 	.word	0x00000128
        /*027c*/ 	.short	0x0100
        /*027e*/ 	.byte	0x08
	.zero		1


	//   ....[32]....
        /*0280*/ 	.word	0x00000450
        /*0284*/ 	.word	0x000000ff
        /*0288*/ 	.word	0x00000080
        /*028c*/ 	.short	0x0100
        /*028e*/ 	.byte	0x08
	.zero		1


	//   ....[33]....
        /*0290*/ 	.word	0x00000460
        /*0294*/ 	.word	0x000000ff
        /*0298*/ 	.word	0x00000130
        /*029c*/ 	.short	0x0100
        /*029e*/ 	.byte	0x08
	.zero		1


	//   ....[34]....
        /*02a0*/ 	.word	0x00000470
        /*02a4*/ 	.word	0x000000ff
        /*02a8*/ 	.word	0x00000088
        /*02ac*/ 	.short	0x0100
        /*02ae*/ 	.byte	0x08
	.zero		1


	//   ....[35]....
        /*02b0*/ 	.word	0x00000480
        /*02b4*/ 	.word	0x000000ff
        /*02b8*/ 	.word	0x00000138
        /*02bc*/ 	.short	0x0100
        /*02be*/ 	.byte	0x08
	.zero		1


	//   ....[36]....
        /*02c0*/ 	.word	0x00000490
        /*02c4*/ 	.word	0x000000ff
        /*02c8*/ 	.word	0x00000090
        /*02cc*/ 	.short	0x0100
        /*02ce*/ 	.byte	0x08
	.zero		1


	//   ....[37]....
        /*02d0*/ 	.word	0x000004a0
        /*02d4*/ 	.word	0x000000ff
        /*02d8*/ 	.word	0x00000140
        /*02dc*/ 	.short	0x0100
        /*02de*/ 	.byte	0x08
	.zero		1


	//   ....[38]....
        /*02e0*/ 	.word	0x000004b0
        /*02e4*/ 	.word	0x000000ff
        /*02e8*/ 	.word	0x00000098
        /*02ec*/ 	.short	0x0100
        /*02ee*/ 	.byte	0x08
	.zero		1


	//   ....[39]....
        /*02f0*/ 	.word	0x000004c0
        /*02f4*/ 	.word	0x000000ff
        /*02f8*/ 	.word	0x00000148
        /*02fc*/ 	.short	0x0100
        /*02fe*/ 	.byte	0x08
	.zero		1


	//   ....[40]....
        /*0300*/ 	.word	0x000004d0
        /*0304*/ 	.word	0x000000ff
        /*0308*/ 	.word	0x000000a0
        /*030c*/ 	.short	0x0100
        /*030e*/ 	.byte	0x08
	.zero		1


	//   ....[41]....
        /*0310*/ 	.word	0x000004e0
        /*0314*/ 	.word	0x000000ff
        /*0318*/ 	.word	0x00000150
        /*031c*/ 	.short	0x0100
        /*031e*/ 	.byte	0x08
	.zero		1


	//   ....[42]....
        /*0320*/ 	.word	0x000004f0
        /*0324*/ 	.word	0x000000ff
        /*0328*/ 	.word	0x000000a8
        /*032c*/ 	.short	0x0100
        /*032e*/ 	.byte	0x08
	.zero		1


	//   ....[43]....
        /*0330*/ 	.word	0x00000500
        /*0334*/ 	.word	0x000000ff
        /*0338*/ 	.word	0x00000158
        /*033c*/ 	.short	0x0100
        /*033e*/ 	.byte	0x08
	.zero		1


	//   ....[44]....
        /*0340*/ 	.word	0x000007b0
        /*0344*/ 	.word	0x000000ff
        /*0348*/ 	.word	0x00000170
        /*034c*/ 	.short	0x0100
        /*034e*/ 	.byte	0x06
	.zero		1


	//   ....[45]....
        /*0350*/ 	.word	0x00000810
        /*0354*/ 	.word	0x000000ff
        /*0358*/ 	.word	0x00000178
        /*035c*/ 	.short	0x0100
        /*035e*/ 	.byte	0x06
	.zero		1


	//   ....[46]....
        /*0360*/ 	.word	0x00001450
        /*0364*/ 	.word	0x00000003
        /*0368*/ 	.word	0x00000000
        /*036c*/ 	.short	0x010a
        /*036e*/ 	.byte	0x3f
	.zero		1


	//   ....[47]....
        /*0370*/ 	.word	0x00001490
        /*0374*/ 	.word	0x00000003
        /*0378*/ 	.word	0x00000000
        /*037c*/ 	.short	0x010a
        /*037e*/ 	.byte	0x3f
	.zero		1


	//   ....[48]....
        /*0380*/ 	.word	0x00001730
        /*0384*/ 	.word	0x000000ff
        /*0388*/ 	.word	0x00000000
        /*038c*/ 	.short	0x010a
        /*038e*/ 	.byte	0x04
	.zero		1


	//   ....[49]....
        /*0390*/ 	.word	0x00001770
        /*0394*/ 	.word	0x000000ff
        /*0398*/ 	.word	0x00000000
        /*039c*/ 	.short	0x010a
        /*039e*/ 	.byte	0x04
	.zero		1


	//   ....[50]....
        /*03a0*/ 	.word	0x000018d0
        /*03a4*/ 	.word	0x000000ff
        /*03a8*/ 	.word	0x00000000
        /*03ac*/ 	.short	0x0101
        /*03ae*/ 	.byte	0x04
	.zero		1


	//   ....[51]....
        /*03b0*/ 	.word	0x00001ad0
        /*03b4*/ 	.word	0x000000ff
        /*03b8*/ 	.word	0x00000000
        /*03bc*/ 	.short	0x0101
        /*03be*/ 	.byte	0x06
	.zero		1


	//   ....[52]....
        /*03c0*/ 	.word	0x00004070
        /*03c4*/ 	.word	0x0000000e
        /*03c8*/ 	.word	0x000000b0
        /*03cc*/ 	.short	0x010a
        /*03ce*/ 	.byte	0x3f
	.zero		1


	//   ....[53]....
        /*03d0*/ 	.word	0x00004400
        /*03d4*/ 	.word	0x00000003
        /*03d8*/ 	.word	0x00000178
        /*03dc*/ 	.short	0x0101
        /*03de*/ 	.byte	0x3f
	.zero		1


	//   ....[54]....
        /*03e0*/ 	.word	0x00004b50
        /*03e4*/ 	.word	0x00000007
        /*03e8*/ 	.word	0x00000000
        /*03ec*/ 	.short	0x010a
        /*03ee*/ 	.byte	0x3f
	.zero		1


	//   ....[55]....
        /*03f0*/ 	.word	0x00004bd0
        /*03f4*/ 	.word	0x00000008
        /*03f8*/ 	.word	0x00000000
        /*03fc*/ 	.short	0x010a
        /*03fe*/ 	.byte	0x3f
	.zero		1


	//   ....[56]....
        /*0400*/ 	.word	0x00004c60
        /*0404*/ 	.word	0x00000009
        /*0408*/ 	.word	0x00000000
        /*040c*/ 	.short	0x010a
        /*040e*/ 	.byte	0x3f
	.zero		1


	//   ....[57]....
        /*0410*/ 	.word	0x00004cf0
        /*0414*/ 	.word	0x00000008
        /*0418*/ 	.word	0x00000000
        /*041c*/ 	.short	0x010a
        /*041e*/ 	.byte	0x3f
	.zero		1


	//   ....[58]....
        /*0420*/ 	.word	0x00004d80
        /*0424*/ 	.word	0x00000009
        /*0428*/ 	.word	0x00000000
        /*042c*/ 	.short	0x010a
        /*042e*/ 	.byte	0x3f
	.zero		1


	//   ....[59]....
        /*0430*/ 	.word	0x00004e10
        /*0434*/ 	.word	0x00000008
        /*0438*/ 	.word	0x00000000
        /*043c*/ 	.short	0x010a
        /*043e*/ 	.byte	0x3f
	.zero		1


	//   ....[60]....
        /*0440*/ 	.word	0x00004ea0
        /*0444*/ 	.word	0x00000009
        /*0448*/ 	.word	0x00000000
        /*044c*/ 	.short	0x010a
        /*044e*/ 	.byte	0x3f
	.zero		1


	//   ....[61]....
        /*0450*/ 	.word	0x00004f30
        /*0454*/ 	.word	0x00000008
        /*0458*/ 	.word	0x00000000
        /*045c*/ 	.short	0x010a
        /*045e*/ 	.byte	0x3f
	.zero		1


	//   ....[62]....
        /*0460*/ 	.word	0x00004fc0
        /*0464*/ 	.word	0x00000009
        /*0468*/ 	.word	0x00000000
        /*046c*/ 	.short	0x010a
        /*046e*/ 	.byte	0x3f
	.zero		1


	//   ....[63]....
        /*0470*/ 	.word	0x00005050
        /*0474*/ 	.word	0x00000008
        /*0478*/ 	.word	0x00000000
        /*047c*/ 	.short	0x010a
        /*047e*/ 	.byte	0x3f
	.zero		1


	//   ....[64]....
        /*0480*/ 	.word	0x000050e0
        /*0484*/ 	.word	0x00000009
        /*0488*/ 	.word	0x00000000
        /*048c*/ 	.short	0x010a
        /*048e*/ 	.byte	0x3f
	.zero		1


	//   ....[65]....
        /*0490*/ 	.word	0x00005170
        /*0494*/ 	.word	0x00000008
        /*0498*/ 	.word	0x00000000
        /*049c*/ 	.short	0x010a
        /*049e*/ 	.byte	0x3f
	.zero		1


	//   ....[66]....
        /*04a0*/ 	.word	0x00005200
        /*04a4*/ 	.word	0x00000009
        /*04a8*/ 	.word	0x00000000
        /*04ac*/ 	.short	0x010a
        /*04ae*/ 	.byte	0x3f
	.zero		1


	//   ....[67]....
        /*04b0*/ 	.word	0x00005290
        /*04b4*/ 	.word	0x00000008
        /*04b8*/ 	.word	0x00000000
        /*04bc*/ 	.short	0x010a
        /*04be*/ 	.byte	0x3f
	.zero		1


	//   ....[68]....
        /*04c0*/ 	.word	0x00005320
        /*04c4*/ 	.word	0x00000009
        /*04c8*/ 	.word	0x00000000
        /*04cc*/ 	.short	0x010a
        /*04ce*/ 	.byte	0x3f
	.zero		1


	//   ....[69]....
        /*04d0*/ 	.word	0x000053b0
        /*04d4*/ 	.word	0x00000008
        /*04d8*/ 	.word	0x00000000
        /*04dc*/ 	.short	0x010a
        /*04de*/ 	.byte	0x3f
	.zero		1


	//   ....[70]....
        /*04e0*/ 	.word	0x00005440
        /*04e4*/ 	.word	0x00000009
        /*04e8*/ 	.word	0x00000000
        /*04ec*/ 	.short	0x010a
        /*04ee*/ 	.byte	0x3f
	.zero		1


	//   ....[71]....
        /*04f0*/ 	.word	0x000054d0
        /*04f4*/ 	.word	0x00000008
        /*04f8*/ 	.word	0x00000000
        /*04fc*/ 	.short	0x010a
        /*04fe*/ 	.byte	0x3f
	.zero		1


	//   ....[72]....
        /*0500*/ 	.word	0x00005560
        /*0504*/ 	.word	0x00000009
        /*0508*/ 	.word	0x00000000
        /*050c*/ 	.short	0x010a
        /*050e*/ 	.byte	0x3f
	.zero		1


	//   ....[73]....
        /*0510*/ 	.word	0x000055f0
        /*0514*/ 	.word	0x00000008
        /*0518*/ 	.word	0x00000000
        /*051c*/ 	.short	0x010a
        /*051e*/ 	.byte	0x3f
	.zero		1


	//   ....[74]....
        /*0520*/ 	.word	0x00005680
        /*0524*/ 	.word	0x0000000b
        /*0528*/ 	.word	0x00000000
        /*052c*/ 	.short	0x010a
        /*052e*/ 	.byte	0x3f
	.zero		1


	//   ....[75]....
        /*0530*/ 	.word	0x00005710
        /*0534*/ 	.word	0x00000003
        /*0538*/ 	.word	0x00000000
        /*053c*/ 	.short	0x010a
        /*053e*/ 	.byte	0x3f
	.zero		1


	//   ....[76]....
        /*0540*/ 	.word	0x00005770
        /*0544*/ 	.word	0x00000003
        /*0548*/ 	.word	0x00000000
        /*054c*/ 	.short	0x010a
        /*054e*/ 	.byte	0x3f
	.zero		1


	//   ....[77]....
        /*0550*/ 	.word	0x000057d0
        /*0554*/ 	.word	0x00000004
        /*0558*/ 	.word	0x00000000
        /*055c*/ 	.short	0x010a
        /*055e*/ 	.byte	0x3f
	.zero		1


	//   ....[78]....
        /*0560*/ 	.word	0x000058a0
        /*0564*/ 	.word	0x0000000e
        /*0568*/ 	.word	0x000000b0
        /*056c*/ 	.short	0x010a
        /*056e*/ 	.byte	0x3f
	.zero		1


	//   ....[79]....
        /*0570*/ 	.word	0x00005970
        /*0574*/ 	.word	0x00000007
        /*0578*/ 	.word	0x00000000
        /*057c*/ 	.short	0x010a
        /*057e*/ 	.byte	0x3f
	.zero		1


	//   ....[80]....
        /*0580*/ 	.word	0x000059c0
        /*0584*/ 	.word	0x00000008
        /*0588*/ 	.word	0x00000000
        /*058c*/ 	.short	0x010a
        /*058e*/ 	.byte	0x3f
	.zero		1


	//   ....[81]....
        /*0590*/ 	.word	0x00005a10
        /*0594*/ 	.word	0x00000009
        /*0598*/ 	.word	0x00000000
        /*059c*/ 	.short	0x010a
        /*059e*/ 	.byte	0x3f
	.zero		1


	//   ....[82]....
        /*05a0*/ 	.word	0x00005a60
        /*05a4*/ 	.word	0x00000008
        /*05a8*/ 	.word	0x00000000
        /*05ac*/ 	.short	0x010a
        /*05ae*/ 	.byte	0x3f
	.zero		1


	//   ....[83]....
        /*05b0*/ 	.word	0x00005ab0
        /*05b4*/ 	.word	0x00000009
        /*05b8*/ 	.word	0x00000000
        /*05bc*/ 	.short	0x010a
        /*05be*/ 	.byte	0x3f
	.zero		1


	//   ....[84]....
        /*05c0*/ 	.word	0x00005b00
        /*05c4*/ 	.word	0x00000008
        /*05c8*/ 	.word	0x00000000
        /*05cc*/ 	.short	0x010a
        /*05ce*/ 	.byte	0x3f
	.zero		1


	//   ....[85]....
        /*05d0*/ 	.word	0x00005b50
        /*05d4*/ 	.word	0x00000009
        /*05d8*/ 	.word	0x00000000
        /*05dc*/ 	.short	0x010a
        /*05de*/ 	.byte	0x3f
	.zero		1


	//   ....[86]....
        /*05e0*/ 	.word	0x00005ba0
        /*05e4*/ 	.word	0x00000008
        /*05e8*/ 	.word	0x00000000
        /*05ec*/ 	.short	0x010a
        /*05ee*/ 	.byte	0x3f
	.zero		1


	//   ....[87]....
        /*05f0*/ 	.word	0x00005bf0
        /*05f4*/ 	.word	0x00000009
        /*05f8*/ 	.word	0x00000000
        /*05fc*/ 	.short	0x010a
        /*05fe*/ 	.byte	0x3f
	.zero		1


	//   ....[88]....
        /*0600*/ 	.word	0x00005c40
        /*0604*/ 	.word	0x00000008
        /*0608*/ 	.word	0x00000000
        /*060c*/ 	.short	0x010a
        /*060e*/ 	.byte	0x3f
	.zero		1


	//   ....[89]....
        /*0610*/ 	.word	0x00005c90
        /*0614*/ 	.word	0x00000009
        /*0618*/ 	.word	0x00000000
        /*061c*/ 	.short	0x010a
        /*061e*/ 	.byte	0x3f
	.zero		1


	//   ....[90]....
        /*0620*/ 	.word	0x00005ce0
        /*0624*/ 	.word	0x00000008
        /*0628*/ 	.word	0x00000000
        /*062c*/ 	.short	0x010a
        /*062e*/ 	.byte	0x3f
	.zero		1


	//   ....[91]....
        /*0630*/ 	.word	0x00005d30
        /*0634*/ 	.word	0x00000009
        /*0638*/ 	.word	0x00000000
        /*063c*/ 	.short	0x010a
        /*063e*/ 	.byte	0x3f
	.zero		1


	//   ....[92]....
        /*0640*/ 	.word	0x00005d80
        /*0644*/ 	.word	0x00000008
        /*0648*/ 	.word	0x00000000
        /*064c*/ 	.short	0x010a
        /*064e*/ 	.byte	0x3f
	.zero		1


	//   ....[93]....
        /*0650*/ 	.word	0x00005dd0
        /*0654*/ 	.word	0x00000009
        /*0658*/ 	.word	0x00000000
        /*065c*/ 	.short	0x010a
        /*065e*/ 	.byte	0x3f
	.zero		1


	//   ....[94]....
        /*0660*/ 	.word	0x00005e20
        /*0664*/ 	.word	0x00000008
        /*0668*/ 	.word	0x00000000
        /*066c*/ 	.short	0x010a
        /*066e*/ 	.byte	0x3f
	.zero		1


	//   ....[95]....
        /*0670*/ 	.word	0x00005e70
        /*0674*/ 	.word	0x00000009
        /*0678*/ 	.word	0x00000000
        /*067c*/ 	.short	0x010a
        /*067e*/ 	.byte	0x3f
	.zero		1


	//   ....[96]....
        /*0680*/ 	.word	0x00005ec0
        /*0684*/ 	.word	0x00000008
        /*0688*/ 	.word	0x00000000
        /*068c*/ 	.short	0x010a
        /*068e*/ 	.byte	0x3f
	.zero		1


	//   ....[97]....
        /*0690*/ 	.word	0x00005f10
        /*0694*/ 	.word	0x00000009
        /*0698*/ 	.word	0x00000000
        /*069c*/ 	.short	0x010a
        /*069e*/ 	.byte	0x3f
	.zero		1


	//   ....[98]....
        /*06a0*/ 	.word	0x00005f60
        /*06a4*/ 	.word	0x00000008
        /*06a8*/ 	.word	0x00000000
        /*06ac*/ 	.short	0x010a
        /*06ae*/ 	.byte	0x3f
	.zero		1


	//   ....[99]....
        /*06b0*/ 	.word	0x00005fb0
        /*06b4*/ 	.word	0x0000000b
        /*06b8*/ 	.word	0x00000000
        /*06bc*/ 	.short	0x010a
        /*06be*/ 	.byte	0x3f
	.zero		1


	//----- nvinfo : EIATTR_NUM_MBARRIERS
	.align		4
.L_35:
        /*06c0*/ 	.byte	0x03, 0x38
        /*06c2*/ 	.short	0x002e


	//----- nvinfo : EIATTR_EXIT_INSTR_OFFSETS
	.align		4
        /*06c4*/ 	.byte	0x04, 0x1c
        /*06c6*/ 	.short	(.L_37 - .L_36)


	//   ....[0]....
.L_36:
        /*06c8*/ 	.word	0x00000860


	//   ....[1]....
        /*06cc*/ 	.word	0x00001140


	//   ....[2]....
        /*06d0*/ 	.word	0x000036f0


	//   ....[3]....
        /*06d4*/ 	.word	0x00003d40


	//   ....[4]....
        /*06d8*/ 	.word	0x00005760


	//----- nvinfo : EIATTR_MAX_THREADS
	.align		4
.L_37:
        /*06dc*/ 	.byte	0x04, 0x05
        /*06de*/ 	.short	(.L_39 - .L_38)
.L_38:
        /*06e0*/ 	.word	0x00000180
        /*06e4*/ 	.word	0x00000001
        /*06e8*/ 	.word	0x00000001


	//----- nvinfo : EIATTR_CRS_STACK_SIZE
	.align		4
.L_39:
        /*06ec*/ 	.byte	0x04, 0x1e
        /*06ee*/ 	.short	(.L_41 - .L_40)
.L_40:
        /*06f0*/ 	.word	0x00000000


	//----- nvinfo : EIATTR_CBANK_PARAM_SIZE
	.align		4
.L_41:
        /*06f4*/ 	.byte	0x03, 0x19
        /*06f6*/ 	.short	0x0470


	//----- nvinfo : EIATTR_PARAM_CBANK
	.align		4
        /*06f8*/ 	.byte	0x04, 0x0a
        /*06fa*/ 	.short	(.L_43 - .L_42)
	.align		4
.L_42:
        /*06fc*/ 	.word	index@(.nv.constant0._ZN7cutlass13device_kernelINS_4gemm6kernel13GemmUniversalIN4cute5tupleIJiiiiEEENS1_10collective13CollectiveMmaINS1_34MainloopSm90TmaGmmaWarpSpecializedILi22ENS5_IJNS4_1CILi1EEESB_SB_EEENS1_35KernelTmaWarpSpecializedCooperativeEEENS5_IJNSA_ILi128EEENSA_ILi32EEESG_EEENS_6half_tENS5_IJlSB_lEEESI_SJ_NS4_8TiledMMAINS4_8MMA_AtomIJNS4_4SM904GMMA25MMA_64x32x16_F32F16F16_SSILNSN_5MajorE0ELSP_0ELNSN_7ScaleInE1ELSQ_1EEEEEENS4_6LayoutINS5_IJNSA_ILi2EEESB_SB_EEENS5_IJSB_NSA_ILi0EEESW_EEEEENS5_IJNS4_10UnderscoreESZ_SZ_EEEEENS4_13SM90_TMA_LOADENS4_14ComposedLayoutINS4_7SwizzleILi2ELi4ELi3EEENS4_18smem_ptr_flag_bitsILi16EEENST_INS5_IJNSA_ILi8EEESG_EEENS5_IJSG_SB_EEEEEEEvNS4_8identityES12_S1C_vS1D_EENS_8epilogue10collective6detail29Sm90TmaWarpSpecializedAdapterINS1G_15DefaultEpilogueISI_SJ_SJ_NS1F_6thread17LinearCombinationISI_Li1EffLNS1K_9ScaleType4KindE0ELNS_15FloatRoundStyleE2ESI_EENS1_15EpilogueDefaultEEEEEvvEEEEvNT_6ParamsE)
        /*0700*/ 	.short	0x0210
        /*0702*/ 	.short	0x0470


	//----- nvinfo : EIATTR_SW_WAR
	.align		4
.L_43:
        /*0704*/ 	.byte	0x04, 0x36
        /*0706*/ 	.short	(.L_45 - .L_44)
.L_44:
        /*0708*/ 	.word	0x00000008
.L_45:


//--------------------- .nv.callgraph             --------------------------
	.section	.nv.callgraph,"",@"SHT_CUDA_CALLGRAPH"
	.align	4
	.sectionentsize	8
	.align		4
        /*0000*/ 	.word	0x00000000
	.align		4
        /*0004*/ 	.word	0xffffffff
	.align		4
        /*0008*/ 	.word	index@(_ZN7cutlass13device_kernelINS_4gemm6kernel13GemmUniversalIN4cute5tupleIJiiiiEEENS1_10collective13CollectiveMmaINS1_34MainloopSm90TmaGmmaWarpSpecializedILi22ENS5_IJNS4_1CILi1EEESB_SB_EEENS1_35KernelTmaWarpSpecializedCooperativeEEENS5_IJNSA_ILi128EEENSA_ILi32EEESG_EEENS_6half_tENS5_IJlSB_lEEESI_SJ_NS4_8TiledMMAINS4_8MMA_AtomIJNS4_4SM904GMMA25MMA_64x32x16_F32F16F16_SSILNSN_5MajorE0ELSP_0ELNSN_7ScaleInE1ELSQ_1EEEEEENS4_6LayoutINS5_IJNSA_ILi2EEESB_SB_EEENS5_IJSB_NSA_ILi0EEESW_EEEEENS5_IJNS4_10UnderscoreESZ_SZ_EEEEENS4_13SM90_TMA_LOADENS4_14ComposedLayoutINS4_7SwizzleILi2ELi4ELi3EEENS4_18smem_ptr_flag_bitsILi16EEENST_INS5_IJNSA_ILi8EEESG_EEENS5_IJSG_SB_EEEEEEEvNS4_8identityES12_S1C_vS1D_EENS_8epilogue10collective6detail29Sm90TmaWarpSpecializedAdapterINS1G_15DefaultEpilogueISI_SJ_SJ_NS1F_6thread17LinearCombinationISI_Li1EffLNS1K_9ScaleType4KindE0ELNS_15FloatRoundStyleE2ESI_EENS1_15EpilogueDefaultEEEEEvvEEEEvNT_6ParamsE)
	.align		4
        /*000c*/ 	.word	index@(__assertfail)
	.align		4
        /*0010*/ 	.word	0x00000000
	.align		4
        /*0014*/ 	.word	0xfffffffe
	.align		4
        /*0018*/ 	.word	0x00000000
	.align		4
        /*001c*/ 	.word	0xfffffffd
	.align		4
        /*0020*/ 	.word	0x00000000
	.align		4
        /*0024*/ 	.word	0xfffffffc


//--------------------- .nv.constant4             --------------------------
	.section	.nv.constant4,"a",@progbits
	.align	8
	.align		8
.nv.constant4:
        /*0000*/ 	.dword	__assertfail
	.align		8
        /*0008*/ 	.dword	__unnamed_1
	.align		8
        /*0010*/ 	.dword	_ZN40_INTERNAL_c254f82d_4_k_cu_cdb3aaa3_160184cuda3std3__45__cpo5beginE
	.align		8
        /*0018*/ 	.dword	_ZN40_INTERNAL_c254f82d_4_k_cu_cdb3aaa3_160184cuda3std3__45__cpo3endE
	.align		8
        /*0020*/ 	.dword	_ZN40_INTERNAL_c254f82d_4_k_cu_cdb3aaa3_160184cuda3std3__45__cpo6cbeginE
	.align		8
        /*0028*/ 	.dword	_ZN40_INTERNAL_c254f82d_4_k_cu_cdb3aaa3_160184cuda3std3__45__cpo4cendE
	.align		8
        /*0030*/ 	.dword	_ZN40_INTERNAL_c254f82d_4_k_cu_cdb3aaa3_160184cuda3std3__442_GLOBAL__N__c254f82d_4_k_cu_cdb3aaa3_160186ignoreE
	.align		8
        /*0038*/ 	.dword	_ZN40_INTERNAL_c254f82d_4_k_cu_cdb3aaa3_160184cuda3std3__419piecewise_constructE
	.align		8
        /*0040*/ 	.dword	_ZN40_INTERNAL_c254f82d_4_k_cu_cdb3aaa3_160184cuda3std3__48in_placeE
	.align		8
        /*0048*/ 	.dword	_ZN40_INTERNAL_c254f82d_4_k_cu_cdb3aaa3_160184cuda3std6ranges3__45__cpo4swapE
	.align		8
        /*0050*/ 	.dword	_ZN40_INTERNAL_c254f82d_4_k_cu_cdb3aaa3_160184cuda3std6ranges3__45__cpo9iter_moveE
	.align		8
        /*0058*/ 	.dword	_ZN40_INTERNAL_c254f82d_4_k_cu_cdb3aaa3_160184cute7productE
	.align		8
        /*0060*/ 	.dword	_ZN40_INTERNAL_c254f82d_4_k_cu_cdb3aaa3_160184cute1_E
	.align		8
        /*0068*/ 	.dword	$str$22
	.align		8
        /*0070*/ 	.dword	$str$23


//--------------------- .text._ZN7cutlass13device_kernelINS_4gemm6kernel13GemmUniversalIN4cute5tupleIJiiiiEEENS1_10collective13CollectiveMmaINS1_34MainloopSm90TmaGmmaWarpSpecializedILi22ENS5_IJNS4_1CILi1EEESB_SB_EEENS1_35KernelTmaWarpSpecializedCooperativeEEENS5_IJNSA_ILi128EEENSA_ILi32EEESG_EEENS_6half_tENS5_IJlSB_lEEESI_SJ_NS4_8TiledMMAINS4_8MMA_AtomIJNS4_4SM904GMMA25MMA_64x32x16_F32F16F16_SSILNSN_5MajorE0ELSP_0ELNSN_7ScaleInE1ELSQ_1EEEEEENS4_6LayoutINS5_IJNSA_ILi2EEESB_SB_EEENS5_IJSB_NSA_ILi0EEESW_EEEEENS5_IJNS4_10UnderscoreESZ_SZ_EEEEENS4_13SM90_TMA_LOADENS4_14ComposedLayoutINS4_7SwizzleILi2ELi4ELi3EEENS4_18smem_ptr_flag_bitsILi16EEENST_INS5_IJNSA_ILi8EEESG_EEENS5_IJSG_SB_EEEEEEEvNS4_8identityES12_S1C_vS1D_EENS_8epilogue10collective6detail29Sm90TmaWarpSpecializedAdapterINS1G_15DefaultEpilogueISI_SJ_SJ_NS1F_6thread17LinearCombinationISI_Li1EffLNS1K_9ScaleType4KindE0ELNS_15FloatRoundStyleE2ESI_EENS1_15EpilogueDefaultEEEEEvvEEEEvNT_6ParamsE --------------------------
	.section	.text._ZN7cutlass13device_kernelINS_4gemm6kernel13GemmUniversalIN4cute5tupleIJiiiiEEENS1_10collective13CollectiveMmaINS1_34MainloopSm90TmaGmmaWarpSpecializedILi22ENS5_IJNS4_1CILi1EEESB_SB_EEENS1_35KernelTmaWarpSpecializedCooperativeEEENS5_IJNSA_ILi128EEENSA_ILi32EEESG_EEENS_6half_tENS5_IJlSB_lEEESI_SJ_NS4_8TiledMMAINS4_8MMA_AtomIJNS4_4SM904GMMA25MMA_64x32x16_F32F16F16_SSILNSN_5MajorE0ELSP_0ELNSN_7ScaleInE1ELSQ_1EEEEEENS4_6LayoutINS5_IJNSA_ILi2EEESB_SB_EEENS5_IJSB_NSA_ILi0EEESW_EEEEENS5_IJNS4_10UnderscoreESZ_SZ_EEEEENS4_13SM90_TMA_LOADENS4_14ComposedLayoutINS4_7SwizzleILi2ELi4ELi3EEENS4_18smem_ptr_flag_bitsILi16EEENST_INS5_IJNSA_ILi8EEESG_EEENS5_IJSG_SB_EEEEEEEvNS4_8identityES12_S1C_vS1D_EENS_8epilogue10collective6detail29Sm90TmaWarpSpecializedAdapterINS1G_15DefaultEpilogueISI_SJ_SJ_NS1F_6thread17LinearCombinationISI_Li1EffLNS1K_9ScaleType4KindE0ELNS_15FloatRoundStyleE2ESI_EENS1_15EpilogueDefaultEEEEEvvEEEEvNT_6ParamsE,"ax",@progbits
	.align	128
.text._ZN7cutlass13device_kernelINS_4gemm6kernel13GemmUniversalIN4cute5tupleIJiiiiEEENS1_10collective13CollectiveMmaINS1_34MainloopSm90TmaGmmaWarpSpecializedILi22ENS5_IJNS4_1CILi1EEESB_SB_EEENS1_35KernelTmaWarpSpecializedCooperativeEEENS5_IJNSA_ILi128EEENSA_ILi32EEESG_EEENS_6half_tENS5_IJlSB_lEEESI_SJ_NS4_8TiledMMAINS4_8MMA_AtomIJNS4_4SM904GMMA25MMA_64x32x16_F32F16F16_SSILNSN_5MajorE0ELSP_0ELNSN_7ScaleInE1ELSQ_1EEEEEENS4_6LayoutINS5_IJNSA_ILi2EEESB_SB_EEENS5_IJSB_NSA_ILi0EEESW_EEEEENS5_IJNS4_10UnderscoreESZ_SZ_EEEEENS4_13SM90_TMA_LOADENS4_14ComposedLayoutINS4_7SwizzleILi2ELi4ELi3EEENS4_18smem_ptr_flag_bitsILi16EEENST_INS5_IJNSA_ILi8EEESG_EEENS5_IJSG_SB_EEEEEEEvNS4_8identityES12_S1C_vS1D_EENS_8epilogue10collective6detail29Sm90TmaWarpSpecializedAdapterINS1G_15DefaultEpilogueISI_SJ_SJ_NS1F_6thread17LinearCombinationISI_Li1EffLNS1K_9ScaleType4KindE0ELNS_15FloatRoundStyleE2ESI_EENS1_15EpilogueDefaultEEEEEvvEEEEvNT_6ParamsE:
        .type           _ZN7cutlass13device_kernelINS_4gemm6kernel13GemmUniversalIN4cute5tupleIJiiiiEEENS1_10collective13CollectiveMmaINS1_34MainloopSm90TmaGmmaWarpSpecializedILi22ENS5_IJNS4_1CILi1EEESB_SB_EEENS1_35KernelTmaWarpSpecializedCooperativeEEENS5_IJNSA_ILi128EEENSA_ILi32EEESG_EEENS_6half_tENS5_IJlSB_lEEESI_SJ_NS4_8TiledMMAINS4_8MMA_AtomIJNS4_4SM904GMMA25MMA_64x32x16_F32F16F16_SSILNSN_5MajorE0ELSP_0ELNSN_7ScaleInE1ELSQ_1EEEEEENS4_6LayoutINS5_IJNSA_ILi2EEESB_SB_EEENS5_IJSB_NSA_ILi0EEESW_EEEEENS5_IJNS4_10UnderscoreESZ_SZ_EEEEENS4_13SM90_TMA_LOADENS4_14ComposedLayoutINS4_7SwizzleILi2ELi4ELi3EEENS4_18smem_ptr_flag_bitsILi16EEENST_INS5_IJNSA_ILi8EEESG_EEENS5_IJSG_SB_EEEEEEEvNS4_8identityES12_S1C_vS1D_EENS_8epilogue10collective6detail29Sm90TmaWarpSpecializedAdapterINS1G_15DefaultEpilogueISI_SJ_SJ_NS1F_6thread17LinearCombinationISI_Li1EffLNS1K_9ScaleType4KindE0ELNS_15FloatRoundStyleE2ESI_EENS1_15EpilogueDefaultEEEEEvvEEEEvNT_6ParamsE,@function
        .size           _ZN7cutlass13device_kernelINS_4gemm6kernel13GemmUniversalIN4cute5tupleIJiiiiEEENS1_10collective13CollectiveMmaINS1_34MainloopSm90TmaGmmaWarpSpecializedILi22ENS5_IJNS4_1CILi1EEESB_SB_EEENS1_35KernelTmaWarpSpecializedCooperativeEEENS5_IJNSA_ILi128EEENSA_ILi32EEESG_EEENS_6half_tENS5_IJlSB_lEEESI_SJ_NS4_8TiledMMAINS4_8MMA_AtomIJNS4_4SM904GMMA25MMA_64x32x16_F32F16F16_SSILNSN_5MajorE0ELSP_0ELNSN_7ScaleInE1ELSQ_1EEEEEENS4_6LayoutINS5_IJNSA_ILi2EEESB_SB_EEENS5_IJSB_NSA_ILi0EEESW_EEEEENS5_IJNS4_10UnderscoreESZ_SZ_EEEEENS4_13SM90_TMA_LOADENS4_14ComposedLayoutINS4_7SwizzleILi2ELi4ELi3EEENS4_18smem_ptr_flag_bitsILi16EEENST_INS5_IJNSA_ILi8EEESG_EEENS5_IJSG_SB_EEEEEEEvNS4_8identityES12_S1C_vS1D_EENS_8epilogue10collective6detail29Sm90TmaWarpSpecializedAdapterINS1G_15DefaultEpilogueISI_SJ_SJ_NS1F_6thread17LinearCombinationISI_Li1EffLNS1K_9ScaleType4KindE0ELNS_15FloatRoundStyleE2ESI_EENS1_15EpilogueDefaultEEEEEvvEEEEvNT_6ParamsE,(.L_x_135 - _ZN7cutlass13device_kernelINS_4gemm6kernel13GemmUniversalIN4cute5tupleIJiiiiEEENS1_10collective13CollectiveMmaINS1_34MainloopSm90TmaGmmaWarpSpecializedILi22ENS5_IJNS4_1CILi1EEESB_SB_EEENS1_35KernelTmaWarpSpecializedCooperativeEEENS5_IJNSA_ILi128EEENSA_ILi32EEESG_EEENS_6half_tENS5_IJlSB_lEEESI_SJ_NS4_8TiledMMAINS4_8MMA_AtomIJNS4_4SM904GMMA25MMA_64x32x16_F32F16F16_SSILNSN_5MajorE0ELSP_0ELNSN_7ScaleInE1ELSQ_1EEEEEENS4_6LayoutINS5_IJNSA_ILi2EEESB_SB_EEENS5_IJSB_NSA_ILi0EEESW_EEEEENS5_IJNS4_10UnderscoreESZ_SZ_EEEEENS4_13SM90_TMA_LOADENS4_14ComposedLayoutINS4_7SwizzleILi2ELi4ELi3EEENS4_18smem_ptr_flag_bitsILi16EEENST_INS5_IJNSA_ILi8EEESG_EEENS5_IJSG_SB_EEEEEEEvNS4_8identityES12_S1C_vS1D_EENS_8epilogue10collective6detail29Sm90TmaWarpSpecializedAdapterINS1G_15DefaultEpilogueISI_SJ_SJ_NS1F_6thread17LinearCombinationISI_Li1EffLNS1K_9ScaleType4KindE0ELNS_15FloatRoundStyleE2ESI_EENS1_15EpilogueDefaultEEEEEvvEEEEvNT_6ParamsE)
        .other          _ZN7cutlass13device_kernelINS_4gemm6kernel13GemmUniversalIN4cute5tupleIJiiiiEEENS1_10collective13CollectiveMmaINS1_34MainloopSm90TmaGmmaWarpSpecializedILi22ENS5_IJNS4_1CILi1EEESB_SB_EEENS1_35KernelTmaWarpSpecializedCooperativeEEENS5_IJNSA_ILi128EEENSA_ILi32EEESG_EEENS_6half_tENS5_IJlSB_lEEESI_SJ_NS4_8TiledMMAINS4_8MMA_AtomIJNS4_4SM904GMMA25MMA_64x32x16_F32F16F16_SSILNSN_5MajorE0ELSP_0ELNSN_7ScaleInE1ELSQ_1EEEEEENS4_6LayoutINS5_IJNSA_ILi2EEESB_SB_EEENS5_IJSB_NSA_ILi0EEESW_EEEEENS5_IJNS4_10UnderscoreESZ_SZ_EEEEENS4_13SM90_TMA_LOADENS4_14ComposedLayoutINS4_7SwizzleILi2ELi4ELi3EEENS4_18smem_ptr_flag_bitsILi16EEENST_INS5_IJNSA_ILi8EEESG_EEENS5_IJSG_SB_EEEEEEEvNS4_8identityES12_S1C_vS1D_EENS_8epilogue10collective6detail29Sm90TmaWarpSpecializedAdapterINS1G_15DefaultEpilogueISI_SJ_SJ_NS1F_6thread17LinearCombinationISI_Li1EffLNS1K_9ScaleType4KindE0ELNS_15FloatRoundStyleE2ESI_EENS1_15EpilogueDefaultEEEEEvvEEEEvNT_6ParamsE,@"STO_CUDA_ENTRY STV_DEFAULT"
_ZN7cutlass13device_kernelINS_4gemm6kernel13GemmUniversalIN4cute5tupleIJiiiiEEENS1_10collective13CollectiveMmaINS1_34MainloopSm90TmaGmmaWarpSpecializedILi22ENS5_IJNS4_1CILi1EEESB_SB_EEENS1_35KernelTmaWarpSpecializedCooperativeEEENS5_IJNSA_ILi128EEENSA_ILi32EEESG_EEENS_6half_tENS5_IJlSB_lEEESI_SJ_NS4_8TiledMMAINS4_8MMA_AtomIJNS4_4SM904GMMA25MMA_64x32x16_F32F16F16_SSILNSN_5MajorE0ELSP_0ELNSN_7ScaleInE1ELSQ_1EEEEEENS4_6LayoutINS5_IJNSA_ILi2EEESB_SB_EEENS5_IJSB_NSA_ILi0EEESW_EEEEENS5_IJNS4_10UnderscoreESZ_SZ_EEEEENS4_13SM90_TMA_LOADENS4_14ComposedLayoutINS4_7SwizzleILi2ELi4ELi3EEENS4_18smem_ptr_flag_bitsILi16EEENST_INS5_IJNSA_ILi8EEESG_EEENS5_IJSG_SB_EEEEEEEvNS4_8identityES12_S1C_vS1D_EENS_8epilogue10collective6detail29Sm90TmaWarpSpecializedAdapterINS1G_15DefaultEpilogueISI_SJ_SJ_NS1F_6thread17LinearCombinationISI_Li1EffLNS1K_9ScaleType4KindE0ELNS_15FloatRoundStyleE2ESI_EENS1_15EpilogueDefaultEEEEEvvEEEEvNT_6ParamsE:
[----:B------:R-:W0:Y:S01]  /*0000*/  LDC R1, c[0x0][0x28] ;  /* 0x00000a00ff017b82 */ /* 0x000e220000000800 */
[----:B------:R-:W1:Y:S01]  /*0010*/  S2R R18, SR_TID.X ;  /* 0x0000000000127919 */ /* 0x000e620000002100 */
[----:B------:R-:W-:Y:S01]  /*0020*/  ELECT P0, URZ, PT ;  /* 0x00000000003f782f */ /* 0x000fe20003800000 */
[----:B------:R-:W-:Y:S01]  /*0030*/  BSSY B0, `(.L_x_0) ;  /* 0x000000f000007945 */ /* 0x000fe20003800000 */
[--C-:B-1----:R-:W-:Y:S02]  /*0040*/  SHF.R.U32.HI R0, RZ, 0x5, R18.reuse ;  /* 0x00000005ff007819 */ /* 0x102fe40000011612 */
[----:B------:R-:W-:-:S03]  /*0050*/  SHF.R.U32.HI R22, RZ, 0x7, R18 ;  /* 0x00000007ff167819 */ /* 0x000fc60000011612 */
[----:B------:R-:W1:Y:S04]  /*0060*/  SHFL.IDX PT, R2, R0, RZ, 0x1f ;  /* 0x00001fff00027589 */ /* 0x000e6800000e0000 */
[----:B------:R2:W3:Y:S01]  /*0070*/  SHFL.IDX PT, R10, R22, RZ, 0x1f ;  /* 0x00001fff160a7589 */ /* 0x0004e200000e0000 */
[----:B-1----:R-:W-:-:S13]  /*0080*/  ISETP.NE.OR P0, PT, R2, RZ, !P0 ;  /* 0x000000ff0200720c */ /* 0x002fda0004705670 */
[----:B0-23--:R-:W-:Y:S05]  /*0090*/  @P0 BRA `(.L_x_1) ;  /* 0x0000000000200947 */ /* 0x00dfea0003800000 */
[----:B------:R-:W-:Y:S02]  /*00a0*/  ULDC.64 UR4, c[0x0][0x198] ;  /* 0x0000660000047ab9 */ /* 0x000fe40000000a00 */
[----:B------:R-:W-:Y:S02]  /*00b0*/  UIADD3 UR6, UP0, UR4, 0xf0, URZ ;  /* 0x000000f004067890 */ /* 0x000fe4000ff1e03f */
[----:B------:R-:W-:Y:S02]  /*00c0*/  UIADD3 UR4, UP1, UR4, 0x1f0, URZ ;  /* 0x000001f004047890 */ /* 0x000fe4000ff3e03f */
[----:B------:R-:W-:Y:S02]  /*00d0*/  UIADD3.X UR7, URZ, UR5, URZ, UP0, !UPT ;  /* 0x000000053f077290 */ /* 0x000fe400087fe43f */
[----:B------:R-:W-:-:S07]  /*00e0*/  UIADD3.X UR5, URZ, UR5, URZ, UP1, !UPT ;  /* 0x000000053f057290 */ /* 0x000fce0008ffe43f */
[----:B------:R0:W-:Y:S02]  /*00f0*/  UTMACCTL.PF [UR6] ;  /* 0x00000000060079b9 */ /* 0x0001e40008040000 */
[----:B------:R0:W-:Y:S02]  /*0100*/  UTMACCTL.PF [UR4] ;  /* 0x00000000040079b9 */ /* 0x0001e40008040000 */
[----:B0-----:R-:W-:Y:S01]  /*0110*/  NOP ;  /* 0x0000000000007918 */ /* 0x001fe20000000000 */
.L_x_1:
[----:B------:R-:W-:Y:S05]  /*0120*/  BSYNC B0 ;  /* 0x0000000000007941 */ /* 0x000fea0003800000 */
.L_x_0:
[----:B------:R-:W0:Y:S02]  /*0130*/  SHFL.IDX PT, R3, R0, RZ, 0x1f ;  /* 0x00001fff00037589 */ /* 0x000e2400000e0000 */
[----:B0-----:R-:W-:-:S13]  /*0140*/  ISETP.NE.AND P0, PT, R3, RZ, PT ;  /* 0x000000ff0300720c */ /* 0x001fda0003f05270 */
[----:B------:R-:W-:Y:S05]  /*0150*/  @P0 BRA `(.L_x_2) ;  /* 0x0000000000f40947 */ /* 0x000fea0003800000 */
[----:B------:R-:W-:Y:S01]  /*0160*/  ELECT P0, URZ, PT ;  /* 0x00000000003f782f */ /* 0x000fe20003800000 */
[----:B------:R-:W-:-:S12]  /*0170*/  BSSY B0, `(.L_x_2) ;  /* 0x000003b000007945 */ /* 0x000fd80003800000 */
[----:B------:R-:W-:Y:S05]  /*0180*/  @!P0 BRA `(.L_x_3) ;  /* 0x0000000000e48947 */ /* 0x000fea0003800000 */
[----:B------:R-:W0:Y:S01]  /*0190*/  S2UR UR8, SR_CgaCtaId ;  /* 0x00000000000879c3 */ /* 0x000e220000008800 */
[----:B------:R-:W-:Y:S01]  /*01a0*/  UMOV UR4, 0x400 ;  /* 0x0000040000047882 */ /* 0x000fe20000000000 */
[----:B------:R-:W-:Y:S01]  /*01b0*/  UMOV UR5, 0x1 ;  /* 0x0000000100057882 */ /* 0x000fe20000000000 */
[----:B------:R-:W-:Y:S02]  /*01c0*/  UMOV UR6, 0x100 ;  /* 0x0000010000067882 */ /* 0x000fe40000000000 */
[----:B------:R-:W-:-:S04]  /*01d0*/  UIADD3 UR6, -UR6, 0x100000, URZ ;  /* 0x0010000006067890 */ /* 0x000fc8000fffe13f */
[----:B------:R-:W-:Y:S02]  /*01e0*/  USHF.L.U32 UR7, UR6, 0xb, URZ ;  /* 0x0000000b06077899 */ /* 0x000fe4000800063f */
[----:B------:R-:W-:Y:S02]  /*01f0*/  USHF.L.U32 UR6, UR6, 0x1, URZ ;  /* 0x0000000106067899 */ /* 0x000fe4000800063f */
[----:B0-----:R-:W-:Y:S02]  /*0200*/  ULEA UR8, UR8, UR4, 0x18 ;  /* 0x0000000408087291 */ /* 0x001fe4000f8ec03f */
[----:B------:R-:W-:-:S04]  /*0210*/  UIADD3 UR4, -UR5, 0x100000, URZ ;  /* 0x0010000005047890 */ /* 0x000fc8000fffe13f */
[----:B------:R-:W-:Y:S02]  /*0220*/  USHF.L.U32 UR5, UR4, 0xb, URZ ;  /* 0x0000000b04057899 */ /* 0x000fe4000800063f */
[----:B------:R-:W-:Y:S01]  /*0230*/  USHF.L.U32 UR4, UR4, 0x1, URZ ;  /* 0x0000000104047899 */ /* 0x000fe2000800063f */
[----:B------:R-:W0:Y:S11]  /*0240*/  FENCE.VIEW.ASYNC.S ;  /* 0x00000000000073c6 */ /* 0x000e360000000000 */
[----:B0-----:R0:W1:Y:S01]  /*0250*/  SYNCS.EXCH.64 URZ, [UR8], UR4 ;  /* 0x00000004083f75b2 */ /* 0x0010620008000100 */
[----:B------:R0:W2:Y:S01]  /*0260*/  SYNCS.EXCH.64 URZ, [UR8+0xb0], UR6 ;  /* 0x0000b006083f75b2 */ /* 0x0000a20008000100 */
[----:B------:R0:W3:Y:S01]  /*0270*/  SYNCS.EXCH.64 URZ, [UR8+0x8], UR4 ;  /* 0x00000804083f75b2 */ /* 0x0000e20008000100 */
[----:B------:R0:W4:Y:S01]  /*0280*/  SYNCS.EXCH.64 URZ, [UR8+0xb8], UR6 ;  /* 0x0000b806083f75b2 */ /* 0x0001220008000100 */
[----:B------:R0:W0:Y:S01]  /*0290*/  SYNCS.EXCH.64 URZ, [UR8+0x10], UR4 ;  /* 0x00001004083f75b2 */ /* 0x0000220008000100 */
        /* <DEDUP_REMOVED lines=39> */
[----:B-1234-:R-:W-:Y:S01]  /*0510*/  NOP ;  /* 0x0000000000007918 */ /* 0x01efe20000000000 */
.L_x_3:
[----:B0-----:R-:W-:Y:S05]  /*0520*/  BSYNC B0 ;  /* 0x0000000000007941 */ /* 0x001fea0003800000 */
.L_x_2:
[----:B------:R-:W0:Y:S01]  /*0530*/  SHFL.IDX PT, R0, R0, RZ, 0x1f ;  /* 0x00001fff00007589 */ /* 0x000e2200000e0000 */
[----:B------:R-:W-:Y:S01]  /*0540*/  ELECT P0, URZ, PT ;  /* 0x00000000003f782f */ /* 0x000fe20003800000 */
[----:B------:R-:W1:Y:S01]  /*0550*/  LDC R16, c[0x0][0x65c] ;  /* 0x00019700ff107b82 */ /* 0x000e620000000800 */
[----:B------:R-:W-:Y:S01]  /*0560*/  SHF.R.S32.HI R5, RZ, 0x1f, R2 ;  /* 0x0000001fff057819 */ /* 0x000fe20000011402 */
[----:B------:R-:W2:Y:S01]  /*0570*/  S2R R3, SR_CTAID.Y ;  /* 0x0000000000037919 */ /* 0x000ea20000002600 */
[----:B------:R-:W-:Y:S01]  /*0580*/  UMOV UR4, 0x20 ;  /* 0x0000002000047882 */ /* 0x000fe20000000000 */
[----:B------:R-:W-:Y:S01]  /*0590*/  ISETP.NE.AND P2, PT, R10, RZ, PT ;  /* 0x000000ff0a00720c */ /* 0x000fe20003f45270 */
[----:B------:R-:W-:Y:S01]  /*05a0*/  NOP ;  /* 0x0000000000007918 */ /* 0x000fe20000000000 */
[----:B------:R-:W3:Y:S01]  /*05b0*/  S2R R4, SR_CTAID.X ;  /* 0x0000000000047919 */ /* 0x000ee20000002500 */
[----:B------:R-:W-:Y:S01]  /*05c0*/  LEA.HI R5, R5, R2, RZ, 0x2 ;  /* 0x0000000205057211 */ /* 0x000fe200078f10ff */
[----:B------:R-:W-:-:S03]  /*05d0*/  NOP ;  /* 0x0000000000007918 */ /* 0x000fc60000000000 */
[----:B------:R-:W-:Y:S02]  /*05e0*/  LOP3.LUT R5, R5, 0xfffffffc, RZ, 0xc0, !PT ;  /* 0xfffffffc05057812 */ /* 0x000fe400078ec0ff */
[----:B0-----:R-:W-:Y:S02]  /*05f0*/  ISETP.NE.OR P0, PT, R0, RZ, !P0 ;  /* 0x000000ff0000720c */ /* 0x001fe40004705670 */
[----:B-1----:R-:W-:-:S04]  /*0600*/  ISETP.NE.AND P3, PT, R16, 0x1, PT ;  /* 0x000000011000780c */ /* 0x002fc80003f65270 */
[----:B------:R-:W-:Y:S01]  /*0610*/  P2R R0, PR, RZ, 0x8 ;  /* 0x00000008ff007803 */ /* 0x000fe20000000000 */
[----:B------:R-:W-:Y:S02]  /*0620*/  IMAD.IADD R0, R2, 0x1, -R5 ;  /* 0x0000000102007824 */ /* 0x000fe400078e0a05 */
[----:B------:R-:W-:-:S04]  /*0630*/  IMAD.MOV.U32 R5, RZ, RZ, RZ ;  /* 0x000000ffff057224 */ /* 0x000fc800078e00ff */
[----:B------:R-:W-:Y:S01]  /*0640*/  VOTEU.ALL UP0, P0 ;  /* 0x00000000003f7886 */ /* 0x000fe20000000000 */
[----:B------:R-:W-:Y:S01]  /*0650*/  VOTEU.ALL UP1, P0 ;  /* 0x00000000003f7886 */ /* 0x000fe20000020000 */
[----:B------:R-:W3:Y:S01]  /*0660*/  @P3 LDC R9, c[0x0][0x10] ;  /* 0x00000400ff093b82 */ /* 0x000ee20000000800 */
[----:B--2---:R-:W-:Y:S02]  /*0670*/  @P3 IMAD.MOV.U32 R6, RZ, RZ, R3 ;  /* 0x000000ffff063224 */ /* 0x004fe400078e0003 */
[----:B------:R-:W-:Y:S01]  /*0680*/  @!UP0 UMOV UR6, 0x400 ;  /* 0x0000040000068882 */ /* 0x000fe20000000000 */
[----:B------:R-:W-:-:S04]  /*0690*/  @!UP0 UIADD3 UR4, -UR4, 0x100000, URZ ;  /* 0x0010000004048890 */ /* 0x000fc8000fffe13f */
[----:B------:R-:W-:Y:S02]  /*06a0*/  @!UP0 USHF.L.U32 UR5, UR4, 0xb, URZ ;  /* 0x0000000b04058899 */ /* 0x000fe4000800063f */
[----:B------:R-:W-:Y:S01]  /*06b0*/  @!UP0 USHF.L.U32 UR4, UR4, 0x1, URZ ;  /* 0x0000000104048899 */ /* 0x000fe2000800063f */
[----:B------:R-:W-:Y:S02]  /*06c0*/  @P3 IMAD.MOV.U32 R7, RZ, RZ, RZ ;  /* 0x000000ffff073224 */ /* 0x000fe400078e00ff */
[----:B------:R-:W-:Y:S01]  /*06d0*/  @P3 IMAD.MOV.U32 R17, RZ, RZ, RZ ;  /* 0x000000ffff113224 */ /* 0x000fe200078e00ff */
[----:B------:R-:W0:Y:S08]  /*06e0*/  @!UP0 S2UR UR7, SR_CgaCtaId ;  /* 0x00000000000789c3 */ /* 0x000e300000008800 */
[----:B------:R-:W1:Y:S01]  /*06f0*/  @!P3 LDC R11, c[0x0][0xc] ;  /* 0x00000300ff0bbb82 */ /* 0x000e620000000800 */
[----:B---3--:R-:W-:-:S04]  /*0700*/  @P3 IMAD.WIDE.U32 R8, R4, R9, R6 ;  /* 0x0000000904083225 */ /* 0x008fc800078e0006 */
[----:B------:R-:W-:Y:S02]  /*0710*/  @P3 IMAD.MOV.U32 R2, RZ, RZ, R8 ;  /* 0x000000ffff023224 */ /* 0x000fe400078e0008 */
[----:B------:R-:W-:Y:S01]  /*0720*/  @P3 IMAD.IADD R17, R9, 0x1, R17 ;  /* 0x0000000109113824 */ /* 0x000fe200078e0211 */
[----:B0-----:R-:W-:Y:S01]  /*0730*/  @!UP0 ULEA UR6, UR7, UR6, 0x18 ;  /* 0x0000000607068291 */ /* 0x001fe2000f8ec03f */
[----:B------:R-:W-:Y:S01]  /*0740*/  VOTEU.ALL UP0, P0 ;  /* 0x00000000003f7886 */ /* 0x000fe20000000000 */
[----:B------:R-:W-:-:S04]  /*0750*/  ISETP.NE.AND P0, PT, R0, 0x3, PT ;  /* 0x000000030000780c */ /* 0x000fc80003f05270 */
[----:B------:R-:W-:Y:S01]  /*0760*/  ISETP.EQ.OR P0, PT, R0, RZ, !P0 ;  /* 0x000000ff0000720c */ /* 0x000fe20004702670 */
[----:B-1----:R-:W-:-:S03]  /*0770*/  @!P3 IMAD.WIDE.U32 R6, R11, R3, R4 ;  /* 0x000000030b06b225 */ /* 0x002fc600078e0004 */
[C---:B------:R-:W-:Y:S01]  /*0780*/  ISETP.EQ.AND P0, PT, R10.reuse, RZ, P0 ;  /* 0x000000ff0a00720c */ /* 0x040fe20000702270 */
[----:B------:R-:W-:Y:S01]  /*0790*/  VIADD R10, R10, 0xffffffff ;  /* 0xffffffff0a0a7836 */ /* 0x000fe20000000000 */
[----:B------:R-:W0:Y:S02]  /*07a0*/  FENCE.VIEW.ASYNC.S ;  /* 0x00000000000073c6 */ /* 0x000e240000000000 */
[----:B0-----:R0:W1:Y:S01]  /*07b0*/  @!UP0 SYNCS.EXCH.64 URZ, [UR6+0x170], UR4 ;  /* 0x00017004063f85b2 */ /* 0x0010620008000100 */
[----:B------:R-:W-:Y:S01]  /*07c0*/  @!P3 IMAD.MOV.U32 R2, RZ, RZ, R6 ;  /* 0x000000ffff02b224 */ /* 0x000fe200078e0006 */
[----:B------:R-:W-:Y:S01]  /*07d0*/  SEL R19, RZ, 0x1, !P0 ;  /* 0x00000001ff137807 */ /* 0x000fe20004000000 */
[----:B------:R-:W-:Y:S01]  /*07e0*/  @!P3 IMAD.MOV.U32 R17, RZ, RZ, R7 ;  /* 0x000000ffff11b224 */ /* 0x000fe200078e0007 */
[----:B------:R-:W-:-:S04]  /*07f0*/  ISETP.GE.U32.AND P1, PT, R10, 0x2, PT ;  /* 0x000000020a00780c */ /* 0x000fc80003f26070 */
[----:B------:R-:W-:Y:S01]  /*0800*/  SEL R19, R19, 0x2, P1 ;  /* 0x0000000213137807 */ /* 0x000fe20000800000 */
[----:B------:R0:W1:Y:S01]  /*0810*/  @!UP1 SYNCS.EXCH.64 URZ, [UR6+0x178], UR4 ;  /* 0x00017804063f95b2 */ /* 0x0000620008000100 */
[----:B------:R-:W-:Y:S01]  /*0820*/  NOP ;  /* 0x0000000000007918 */ /* 0x000fe20000000000 */
[----:B-1----:R-:W-:Y:S06]  /*0830*/  BAR.SYNC.DEFER_BLOCKING 0x0 ;  /* 0x0000000000007b1d */ /* 0x002fec0000010000 */
[----:B------:R-:W-:Y:S05]  /*0840*/  @!P2 BRA `(.L_x_4) ;  /* 0x0000002c00aca947 */ /* 0x000fea0003800000 */
[----:B------:R-:W-:-:S13]  /*0850*/  ISETP.GT.U32.AND P0, PT, R10, 0x1, PT ;  /* 0x000000010a00780c */ /* 0x000fda0003f04070 */
[----:B0-----:R-:W-:Y:S05]  /*0860*/  @P0 EXIT ;  /* 0x000000000000094d */ /* 0x001fea0003800000 */
[----:B------:R-:W-:Y:S01]  /*0870*/  ULDC.64 UR4, c[0x0][0x650] ;  /* 0x0001940000047ab9 */ /* 0x000fe20000000a00 */
[----:B------:R-:W-:Y:S01]  /*0880*/  PRMT R0, RZ, 0x7610, R0 ;  /* 0x00007610ff007816 */ /* 0x000fe20000000000 */
[----:B------:R-:W-:Y:S01]  /*0890*/  IMAD.MOV.U32 R42, RZ, RZ, -0x1 ;  /* 0xffffffffff2a7424 */ /* 0x000fe200078e00ff */
[----:B------:R-:W-:Y:S01]  /*08a0*/  ISETP.GE.U32.AND P0, PT, R2, UR4, PT ;  /* 0x0000000402007c0c */ /* 0x000fe2000bf06070 */
[----:B------:R-:W-:Y:S02]  /*08b0*/  IMAD.MOV.U32 R43, RZ, RZ, -0x1 ;  /* 0xffffffffff2b7424 */ /* 0x000fe400078e00ff */
[----:B------:R-:W-:Y:S01]  /*08c0*/  IMAD.MOV.U32 R41, RZ, RZ, -0x1 ;  /* 0xffffffffff297424 */ /* 0x000fe200078e00ff */
[----:B------:R-:W-:-:S13]  /*08d0*/  ISETP.GE.U32.AND.EX P0, PT, R17, UR5, PT, P0 ;  /* 0x0000000511007c0c */ /* 0x000fda000bf06100 */
[----:B------:R-:W-:Y:S05]  /*08e0*/  @P0 BRA `(.L_x_5) ;  /* 0x00000004005c0947 */ /* 0x000fea0003800000 */
[----:B------:R-:W0:Y:S01]  /*08f0*/  LDC.64 R14, c[0x0][0x628] ;  /* 0x00018a00ff0e7b82 */ /* 0x000e220000000a00 */
[----:B------:R-:W-:Y:S02]  /*0900*/  IMAD.MOV.U32 R6, RZ, RZ, R2 ;  /* 0x000000ffff067224 */ /* 0x000fe400078e0002 */
[----:B------:R-:W-:-:S05]  /*0910*/  IMAD.MOV.U32 R7, RZ, RZ, R17 ;  /* 0x000000ffff077224 */ /* 0x000fca00078e0011 */
[----:B------:R-:W1:Y:S08]  /*0920*/  LDC R0, c[0x0][0x630] ;  /* 0x00018c00ff007b82 */ /* 0x000e700000000800 */
[----:B------:R-:W2:Y:S01]  /*0930*/  LDC.64 R20, c[0x0][0x620] ;  /* 0x00018800ff147b82 */ /* 0x000ea20000000a00 */
[----:B0-----:R-:W-:-:S04]  /*0940*/  ISETP.NE.U32.AND P0, PT, R14, RZ, PT ;  /* 0x000000ff0e00720c */ /* 0x001fc80003f05070 */
[----:B------:R-:W-:-:S13]  /*0950*/  ISETP.NE.AND.EX P0, PT, R15, RZ, PT, P0 ;  /* 0x000000ff0f00720c */ /* 0x000fda0003f05300 */
[----:B-12---:R-:W-:Y:S05]  /*0960*/  @!P0 BRA `(.L_x_6) ;  /* 0x0000000000288947 */ /* 0x006fea0003800000 */
[----:B------:R-:W0:Y:S02]  /*0970*/  LDC R11, c[0x0][0x634] ;  /* 0x00018d00ff0b7b82 */ /* 0x000e240000000800 */
[----:B0-----:R-:W-:-:S05]  /*0980*/  IADD3 R11, P0, R2, R11, RZ ;  /* 0x0000000b020b7210 */ /* 0x001fca0007f1e0ff */
[----:B------:R-:W-:-:S04]  /*0990*/  IMAD.X R13, RZ, RZ, R17, P0 ;  /* 0x000000ffff0d7224 */ /* 0x000fc800000e0611 */
[----:B------:R-:W-:-:S04]  /*09a0*/  IMAD.WIDE.U32 R6, R13, R14, RZ ;  /* 0x0000000e0d067225 */ /* 0x000fc800078e00ff */
[----:B------:R-:W-:-:S04]  /*09b0*/  IMAD.WIDE.U32 R8, P0, R11, R15, R6 ;  /* 0x0000000f0b087225 */ /* 0x000fc80007800006 */
[----:B------:R-:W-:-:S04]  /*09c0*/  IMAD.WIDE.U32 R6, R11, R14, RZ ;  /* 0x0000000e0b067225 */ /* 0x000fc800078e00ff */
[----:B------:R-:W-:Y:S01]  /*09d0*/  IMAD.X R11, RZ, RZ, RZ, P0 ;  /* 0x000000ffff0b7224 */ /* 0x000fe200000e06ff */
[----:B------:R-:W-:Y:S01]  /*09e0*/  IADD3 RZ, P0, R7, R8, RZ ;  /* 0x0000000807ff7210 */ /* 0x000fe20007f1e0ff */
[----:B------:R-:W-:-:S04]  /*09f0*/  IMAD.MOV.U32 R10, RZ, RZ, R9 ;  /* 0x000000ffff0a7224 */ /* 0x000fc800078e0009 */
[----:B------:R-:W-:-:S08]  /*0a00*/  IMAD.WIDE.U32.X R6, R13, R15, R10, P0 ;  /* 0x0000000f0d067225 */ /* 0x000fd000000e040a */
.L_x_6:
[-CC-:B------:R-:W-:Y:S01]  /*0a10*/  SHF.R.U64 R41, R6, R0.reuse, R7.reuse ;  /* 0x0000000006297219 */ /* 0x180fe20000001207 */
[----:B------:R-:W0:Y:S01]  /*0a20*/  LDC R10, c[0x0][0x618] ;  /* 0x00018600ff0a7b82 */ /* 0x000e220000000800 */
[----:B------:R-:W-:Y:S01]  /*0a30*/  SHF.R.U32.HI R5, RZ, R0, R7 ;  /* 0x00000000ff057219 */ /* 0x000fe20000011607 */
[----:B------:R-:W-:Y:S01]  /*0a40*/  ULDC UR4, c[0x0][0x150] ;  /* 0x0000540000047ab9 */ /* 0x000fe20000000800 */
[----:B------:R-:W-:Y:S01]  /*0a50*/  IADD3 R9, P0, RZ, -R41, RZ ;  /* 0x80000029ff097210 */ /* 0x000fe20007f1e0ff */
[----:B------:R-:W-:Y:S01]  /*0a60*/  IMAD.MOV.U32 R6, RZ, RZ, R2 ;  /* 0x000000ffff067224 */ /* 0x000fe200078e0002 */
[----:B------:R-:W-:Y:S01]  /*0a70*/  I2FP.F32.U32 R0, R4 ;  /* 0x0000000400007245 */ /* 0x000fe20000201000 */
[----:B------:R-:W-:Y:S02]  /*0a80*/  IMAD.MOV.U32 R7, RZ, RZ, R17 ;  /* 0x000000ffff077224 */ /* 0x000fe400078e0011 */
[----:B------:R-:W1:Y:S01]  /*0a90*/  LDC.64 R28, c[0x0][0x640] ;  /* 0x00019000ff1c7b82 */ /* 0x000e620000000a00 */
[----:B------:R-:W-:-:S02]  /*0aa0*/  IMAD.X R11, RZ, RZ, ~R5, P0 ;  /* 0x000000ffff0b7224 */ /* 0x000fc400000e0e05 */
[----:B------:R-:W-:Y:S01]  /*0ab0*/  FMUL R0, R0, UR4 ;  /* 0x0000000400007c20 */ /* 0x000fe20008400000 */
[----:B------:R-:W-:Y:S01]  /*0ac0*/  IMAD.WIDE.U32 R6, R9, R20, R6 ;  /* 0x0000001409067225 */ /* 0x000fe200078e0006 */
[----:B------:R-:W-:-:S03]  /*0ad0*/  ULDC UR4, c[0x0][0x154] ;  /* 0x0000550000047ab9 */ /* 0x000fc60000000800 */
[----:B------:R-:W-:Y:S01]  /*0ae0*/  IMAD R8, R11, R20, RZ ;  /* 0x000000140b087224 */ /* 0x000fe200078e02ff */
[----:B------:R-:W2:Y:S01]  /*0af0*/  LDC R5, c[0x0][0x144] ;  /* 0x00005100ff057b82 */ /* 0x000ea20000000800 */
[----:B------:R-:W3:Y:S02]  /*0b00*/  F2I.U32.TRUNC.NTZ R0, R0 ;  /* 0x0000000000007305 */ /* 0x000ee4000020f000 */
[----:B------:R-:W-:-:S04]  /*0b10*/  IMAD R9, R9, R21, R8 ;  /* 0x0000001509097224 */ /* 0x000fc800078e0208 */
[----:B------:R-:W-:Y:S01]  /*0b20*/  IMAD.IADD R7, R7, 0x1, R9 ;  /* 0x0000000107077824 */ /* 0x000fe200078e0209 */
[----:B------:R-:W4:Y:S01]  /*0b30*/  LDC R12, c[0x0][0x608] ;  /* 0x00018200ff0c7b82 */ /* 0x000f220000000800 */
[----:B------:R-:W-:-:S03]  /*0b40*/  IMAD.MOV.U32 R9, RZ, RZ, -0x1 ;  /* 0xffffffffff097424 */ /* 0x000fc600078e00ff */
[-CC-:B0-----:R-:W-:Y:S02]  /*0b50*/  SHF.R.U64 R20, R6, R10.reuse, R7.reuse ;  /* 0x0000000a06147219 */ /* 0x181fe40000001207 */
[----:B------:R-:W-:Y:S02]  /*0b60*/  I2FP.F32.U32 R6, R3 ;  /* 0x0000000300067245 */ /* 0x000fe40000201000 */
[----:B------:R-:W0:Y:S01]  /*0b70*/  LDC R26, c[0x0][0x658] ;  /* 0x00019600ff1a7b82 */ /* 0x000e220000000800 */
[----:B-1----:R-:W-:Y:S01]  /*0b80*/  ISETP.NE.U32.AND P0, PT, R28, RZ, PT ;  /* 0x000000ff1c00720c */ /* 0x002fe20003f05070 */
[----:B---3--:R-:W-:Y:S01]  /*0b90*/  IMAD.MOV R8, RZ, RZ, -R0 ;  /* 0x000000ffff087224 */ /* 0x008fe200078e0a00 */
[----:B------:R-:W-:Y:S01]  /*0ba0*/  SHF.R.U32.HI R7, RZ, R10, R7 ;  /* 0x0000000aff077219 */ /* 0x000fe20000011607 */
[----:B------:R-:W-:Y:S01]  /*0bb0*/  FMUL R6, R6, UR4 ;  /* 0x0000000406067c20 */ /* 0x000fe20008400000 */
[----:B------:R-:W-:-:S03]  /*0bc0*/  ISETP.NE.AND.EX P0, PT, R29, RZ, PT, P0 ;  /* 0x000000ff1d00720c */ /* 0x000fc60003f05300 */
[----:B------:R-:W1:Y:S01]  /*0bd0*/  LDC R14, c[0x0][0x148] ;  /* 0x00005200ff0e7b82 */ /* 0x000e620000000800 */
[----:B--2---:R-:W-:-:S07]  /*0be0*/  IMAD R0, R5, R8, R4 ;  /* 0x0000000805007224 */ /* 0x004fce00078e0204 */
[----:B------:R-:W2:Y:S01]  /*0bf0*/  LDC R24, c[0x0][0x600] ;  /* 0x00018000ff187b82 */ /* 0x000ea20000000800 */
[-CC-:B----4-:R-:W-:Y:S02]  /*0c00*/  SHF.R.U64 R30, R20, R12.reuse, R7.reuse ;  /* 0x0000000c141e7219 */ /* 0x190fe40000001207 */
[----:B------:R-:W-:Y:S01]  /*0c10*/  SHF.R.U32.HI R5, RZ, R12, R7 ;  /* 0x0000000cff057219 */ /* 0x000fe20000011607 */
[----:B------:R-:W-:Y:S01]  /*0c20*/  IMAD.MOV.U32 R7, RZ, RZ, 0x1 ;  /* 0x00000001ff077424 */ /* 0x000fe200078e00ff */
[----:B------:R3:W4:Y:S03]  /*0c30*/  F2I.U32.TRUNC.NTZ R12, R6 ;  /* 0x00000006000c7305 */ /* 0x000726000020f000 */
[----:B------:R-:W1:Y:S01]  /*0c40*/  LDC R15, c[0x0][0x648] ;  /* 0x00019200ff0f7b82 */ /* 0x000e620000000800 */
[-C--:B0-----:R-:W-:Y:S02]  /*0c50*/  SHF.L.U32 R4, R9, R26.reuse, RZ ;  /* 0x0000001a09047219 */ /* 0x081fe400000006ff */
[----:B------:R-:W-:-:S02]  /*0c60*/  SHF.R.U64 R32, R30, R26, R5 ;  /* 0x0000001a1e207219 */ /* 0x000fc40000001205 */
[----:B------:R-:W-:Y:S02]  /*0c70*/  LOP3.LUT R11, RZ, R4, RZ, 0x33, !PT ;  /* 0x00000004ff0b7212 */ /* 0x000fe400078e33ff */
[-C--:B------:R-:W-:Y:S01]  /*0c80*/  SHF.R.U32.HI R5, RZ, R26.reuse, R5 ;  /* 0x0000001aff057219 */ /* 0x080fe20000011605 */
[----:B------:R-:W0:Y:S01]  /*0c90*/  LDC R21, c[0x0][0x638] ;  /* 0x00018e00ff157b82 */ /* 0x000e220000000800 */
[----:B------:R-:W-:Y:S01]  /*0ca0*/  SHF.L.U32 R10, R7, R26, RZ ;  /* 0x0000001a070a7219 */ /* 0x000fe200000006ff */
[----:B------:R-:W-:-:S06]  /*0cb0*/  IMAD.MOV.U32 R4, RZ, RZ, R32 ;  /* 0x000000ffff047224 */ /* 0x000fcc00078e0020 */
[----:B------:R-:W0:Y:S01]  /*0cc0*/  LDC R42, c[0x0][0x610] ;  /* 0x00018400ff2a7b82 */ /* 0x000e220000000800 */
[----:B---34-:R-:W-:Y:S05]  /*0cd0*/  @!P0 BRA `(.L_x_7) ;  /* 0x0000000000288947 */ /* 0x018fea0003800000 */
[----:B------:R-:W3:Y:S02]  /*0ce0*/  LDC R9, c[0x0][0x64c] ;  /* 0x00019300ff097b82 */ /* 0x000ee40000000800 */
[----:B---3--:R-:W-:-:S05]  /*0cf0*/  IADD3 R9, P0, R32, R9, RZ ;  /* 0x0000000920097210 */ /* 0x008fca0007f1e0ff */
        /* <DEDUP_REMOVED lines=8> */
.L_x_7:
[----:B-1----:R-:W-:Y:S01]  /*0d80*/  SHF.R.U64 R4, R4, R15, R5 ;  /* 0x0000000f04047219 */ /* 0x002fe20000001205 */
[----:B--2---:R-:W-:Y:S01]  /*0d90*/  VIADD R5, R24, 0xffffffff ;  /* 0xffffffff18057836 */ /* 0x004fe20000000000 */
[----:B------:R-:W-:Y:S01]  /*0da0*/  LOP3.LUT R11, R30, R11, RZ, 0xc0, !PT ;  /* 0x0000000b1e0b7212 */ /* 0x000fe200078ec0ff */
[----:B------:R-:W-:Y:S02]  /*0db0*/  IMAD.MOV R12, RZ, RZ, -R12 ;  /* 0x000000ffff0c7224 */ /* 0x000fe400078e0a0c */
[----:B------:R-:W-:Y:S01]  /*0dc0*/  IMAD.MOV R6, RZ, RZ, -R4 ;  /* 0x000000ffff067224 */ /* 0x000fe200078e0a04 */
[----:B------:R-:W-:Y:S01]  /*0dd0*/  LOP3.LUT R5, R20, R5, RZ, 0xc0, !PT ;  /* 0x0000000514057212 */ /* 0x000fe200078ec0ff */
[----:B------:R-:W-:Y:S02]  /*0de0*/  @P3 IMAD R0, R14, R12, R3 ;  /* 0x0000000c0e003224 */ /* 0x000fe400078e0203 */
[----:B------:R-:W-:Y:S02]  /*0df0*/  IMAD R11, R10, R4, R11 ;  /* 0x000000040a0b7224 */ /* 0x000fe400078e020b */
[----:B0-----:R-:W-:-:S02]  /*0e00*/  IMAD R3, R6, R21, R32 ;  /* 0x0000001506037224 */ /* 0x001fc400078e0220 */
[----:B------:R-:W-:Y:S02]  /*0e10*/  IMAD R42, R11, R42, R0 ;  /* 0x0000002a0b2a7224 */ /* 0x000fe400078e0200 */
[----:B------:R-:W-:Y:S02]  /*0e20*/  IMAD R3, R3, R24, R5 ;  /* 0x0000001803037224 */ /* 0x000fe400078e0205 */
[----:B------:R-:W-:-:S03]  /*0e30*/  IMAD.MOV.U32 R0, RZ, RZ, 0x1 ;  /* 0x00000001ff007424 */ /* 0x000fc600078e00ff */
[----:B------:R-:W-:Y:S02]  /*0e40*/  SEL R43, R3, R42, !P3 ;  /* 0x0000002a032b7207 */ /* 0x000fe40005800000 */
[----:B------:R-:W-:-:S07]  /*0e50*/  SEL R42, R42, R3, !P3 ;  /* 0x000000032a2a7207 */ /* 0x000fce0005800000 */
.L_x_5:
[----:B------:R-:W-:-:S08]  /*0e60*/  NOP ;  /* 0x0000000000007918 */ /* 0x000fd00000000000 */
[----:B------:R-:W0:Y:S02]  /*0e70*/  USETMAXREG.TRY_ALLOC.CTAPOOL UP0, 0xe8 ;  /* 0x000000e8000079c8 */ /* 0x000e240008000600 */
[----:B0-----:R-:W-:-:S13]  /*0e80*/  PLOP3.LUT P0, PT, PT, PT, UP0, 0x80, 0x0 ;  /* 0x000000000000781c */ /* 0x001fda0003f0f008 */
[----:B------:R-:W-:Y:S05]  /*0e90*/  @!P0 BRA `(.L_x_5) ;  /* 0xfffffffc00f08947 */ /* 0x000fea000383ffff */
[----:B------:R-:W-:Y:S01]  /*0ea0*/  ULDC.64 UR4, c[0x0][0x598] ;  /* 0x0001660000047ab9 */ /* 0x000fe20000000a00 */
[----:B------:R-:W-:Y:S01]  /*0eb0*/  ULDC.64 UR36, c[0x0][0x208] ;  /* 0x0000820000247ab9 */ /* 0x000fe20000000a00 */
[----:B------:R-:W-:-:S04]  /*0ec0*/  ISETP.NE.U32.AND P0, PT, RZ, UR4, PT ;  /* 0x00000004ff007c0c */ /* 0x000fc8000bf05070 */
[----:B------:R-:W-:-:S13]  /*0ed0*/  ISETP.NE.AND.EX P0, PT, RZ, UR5, PT, P0 ;  /* 0x00000005ff007c0c */ /* 0x000fda000bf05300 */
[----:B------:R-:W-:Y:S05]  /*0ee0*/  @!P0 BRA `(.L_x_8) ;  /* 0x00000000001c8947 */ /* 0x000fea0003800000 */
[----:B------:R-:W0:Y:S02]  /*0ef0*/  LDC.64 R4, c[0x0][0x598] ;  /* 0x00016600ff047b82 */ /* 0x000e240000000a00 */
[----:B0-----:R-:W2:Y:S02]  /*0f00*/  LDG.E.64 R4, desc[UR36][R4.64] ;  /* 0x0000002404047981 */ /* 0x001ea4000c1e1b00 */
[----:B--2---:R-:W-:-:S04]  /*0f10*/  ISETP.NE.U32.AND P0, PT, R4, RZ, PT ;  /* 0x000000ff0400720c */ /* 0x004fc80003f05070 */
[----:B------:R-:W-:-:S13]  /*0f20*/  ISETP.NE.AND.EX P0, PT, R5, RZ, PT, P0 ;  /* 0x000000ff0500720c */ /* 0x000fda0003f05300 */
[----:B------:R-:W-:Y:S05]  /*0f30*/  @!P0 BRA `(.L_x_8) ;  /* 0x0000000000088947 */ /* 0x000fea0003800000 */
[----:B------:R0:W5:Y:S01]  /*0f40*/  LD.E R23, desc[UR36][R4.64] ;  /* 0x0000002404177980 */ /* 0x000162000c101900 */
[----:B------:R-:W-:Y:S05]  /*0f50*/  BRA `(.L_x_9) ;  /* 0x0000000000247947 */ /* 0x000fea0003800000 */
.L_x_8:
[----:B------:R-:W-:Y:S02]  /*0f60*/  ULDC.64 UR4, c[0x0][0x588] ;  /* 0x0001620000047ab9 */ /* 0x000fe40000000a00 */
[----:B------:R-:W-:-:S04]  /*0f70*/  ISETP.NE.U32.AND P0, PT, RZ, UR4, PT ;  /* 0x00000004ff007c0c */ /* 0x000fc8000bf05070 */
[----:B------:R-:W-:-:S13]  /*0f80*/  ISETP.NE.AND.EX P0, PT, RZ, UR5, PT, P0 ;  /* 0x00000005ff007c0c */ /* 0x000fda000bf05300 */
[----:B------:R-:W-:Y:S05]  /*0f90*/  @!P0 BRA `(.L_x_10) ;  /* 0x00000000000c8947 */ /* 0x000fea0003800000 */
[----:B------:R-:W0:Y:S02]  /*0fa0*/  LDC.64 R4, c[0x0][0x588] ;  /* 0x00016200ff047b82 */ /* 0x000e240000000a00 */
[----:B0-----:R1:W5:Y:S01]  /*0fb0*/  LDG.E R23, desc[UR36][R4.64] ;  /* 0x0000002404177981 */ /* 0x001362000c1e1900 */
[----:B------:R-:W-:Y:S05]  /*0fc0*/  BRA `(.L_x_9) ;  /* 0x0000000000087947 */ /* 0x000fea0003800000 */
.L_x_10:
[----:B------:R-:W-:Y:S02]  /*0fd0*/  ULDC UR4, c[0x0][0x580] ;  /* 0x0001600000047ab9 */ /* 0x000fe40000000800 */
[----:B------:R-:W-:-:S07]  /*0fe0*/  IMAD.U32 R23, RZ, RZ, UR4 ;  /* 0x00000004ff177e24 */ /* 0x000fce000f8e00ff */
.L_x_9:
[----:B------:R-:W-:Y:S02]  /*0ff0*/  ULDC.64 UR4, c[0x0][0x5a0] ;  /* 0x0001680000047ab9 */ /* 0x000fe40000000a00 */
[----:B------:R-:W-:-:S04]  /*1000*/  ISETP.NE.U32.AND P0, PT, RZ, UR4, PT ;  /* 0x00000004ff007c0c */ /* 0x000fc8000bf05070 */
[----:B------:R-:W-:-:S13]  /*1010*/  ISETP.NE.AND.EX P0, PT, RZ, UR5, PT, P0 ;  /* 0x00000005ff007c0c */ /* 0x000fda000bf05300 */
[----:B------:R-:W-:Y:S05]  /*1020*/  @!P0 BRA `(.L_x_11) ;  /* 0x00000000001c8947 */ /* 0x000fea0003800000 */
[----:B01----:R-:W0:Y:S02]  /*1030*/  LDC.64 R4, c[0x0][0x5a0] ;  /* 0x00016800ff047b82 */ /* 0x003e240000000a00 */
[----:B0-----:R-:W2:Y:S02]  /*1040*/  LDG.E.64 R4, desc[UR36][R4.64] ;  /* 0x0000002404047981 */ /* 0x001ea4000c1e1b00 */
[----:B--2---:R-:W-:-:S04]  /*1050*/  ISETP.NE.U32.AND P0, PT, R4, RZ, PT ;  /* 0x000000ff0400720c */ /* 0x004fc80003f05070 */
[----:B------:R-:W-:-:S13]  /*1060*/  ISETP.NE.AND.EX P0, PT, R5, RZ, PT, P0 ;  /* 0x000000ff0500720c */ /* 0x000fda0003f05300 */
[----:B------:R-:W-:Y:S05]  /*1070*/  @!P0 BRA `(.L_x_11) ;  /* 0x0000000000088947 */ /* 0x000fea0003800000 */
[----:B------:R0:W5:Y:S01]  /*1080*/  LD.E R40, desc[UR36][R4.64] ;  /* 0x0000002404287980 */ /* 0x000162000c101900 */
[----:B------:R-:W-:Y:S05]  /*1090*/  BRA `(.L_x_12) ;  /* 0x0000000000247947 */ /* 0x000fea0003800000 */
.L_x_11:
[----:B------:R-:W-:Y:S02]  /*10a0*/  ULDC.64 UR4, c[0x0][0x590] ;  /* 0x0001640000047ab9 */ /* 0x000fe40000000a00 */
[----:B------:R-:W-:-:S04]  /*10b0*/  ISETP.NE.U32.AND P0, PT, RZ, UR4, PT ;  /* 0x00000004ff007c0c */ /* 0x000fc8000bf05070 */
[----:B------:R-:W-:-:S13]  /*10c0*/  ISETP.NE.AND.EX P0, PT, RZ, UR5, PT, P0 ;  /* 0x00000005ff007c0c */ /* 0x000fda000bf05300 */
[----:B------:R-:W-:Y:S05]  /*10d0*/  @!P0 BRA `(.L_x_13) ;  /* 0x00000000000c8947 */ /* 0x000fea0003800000 */
[----:B01----:R-:W0:Y:S02]  /*10e0*/  LDC.64 R4, c[0x0][0x590] ;  /* 0x00016400ff047b82 */ /* 0x003e240000000a00 */
[----:B0-----:R1:W5:Y:S01]  /*10f0*/  LDG.E R40, desc[UR36][R4.64] ;  /* 0x0000002404287981 */ /* 0x001362000c1e1900 */
[----:B------:R-:W-:Y:S05]  /*1100*/  BRA `(.L_x_12) ;  /* 0x0000000000087947 */ /* 0x000fea0003800000 */
.L_x_13:
[----:B------:R-:W-:Y:S02]  /*1110*/  ULDC UR4, c[0x0][0x584] ;  /* 0x0001610000047ab9 */ /* 0x000fe40000000800 */
[----:B------:R-:W-:-:S07]  /*1120*/  IMAD.U32 R40, RZ, RZ, UR4 ;  /* 0x00000004ff287e24 */ /* 0x000fce000f8e00ff */
.L_x_12:
[----:B------:R-:W-:-:S13]  /*1130*/  LOP3.LUT P0, RZ, R0, 0xff, RZ, 0xc0, !PT ;  /* 0x000000ff00ff7812 */ /* 0x000fda000780c0ff */
[----:B------:R-:W-:Y:S05]  /*1140*/  @!P0 EXIT ;  /* 0x000000000000894d */ /* 0x000fea0003800000 */
[----:B------:R-:W-:Y:S01]  /*1150*/  ULDC UR4, c[0x0][0x28c] ;  /* 0x0000a30000047ab9 */ /* 0x000fe20000000800 */
[----:B------:R-:W-:Y:S01]  /*1160*/  LOP3.LUT R44, R19, 0x1, RZ, 0xfc, !PT ;  /* 0x00000001132c7812 */ /* 0x000fe200078efcff */
[----:B------:R-:W-:Y:S01]  /*1170*/  UIADD3 UR4, UR4, 0x1f, URZ ;  /* 0x0000001f04047890 */ /* 0x000fe2000fffe03f */
[----:B------:R-:W-:Y:S01]  /*1180*/  UMOV UR38, URZ ;  /* 0x0000003f00267c82 */ /* 0x000fe20008000000 */
[----:B------:R-:W-:Y:S02]  /*1190*/  UMOV UR39, URZ ;  /* 0x0000003f00277c82 */ /* 0x000fe40008000000 */
[----:B------:R-:W-:-:S04]  /*11a0*/  USHF.R.S32.HI UR5, URZ, 0x1f, UR4 ;  /* 0x0000001f3f057899 */ /* 0x000fc80008011404 */
[----:B------:R-:W-:-:S04]  /*11b0*/  ULEA.HI UR5, UR5, UR4, URZ, 0x5 ;  /* 0x0000000405057291 */ /* 0x000fc8000f8f283f */
[----:B------:R-:W-:-:S12]  /*11c0*/  USHF.R.S32.HI UR40, URZ, 0x5, UR5 ;  /* 0x000000053f287899 */ /* 0x000fd80008011405 */
.L_x_63:
[----:B------:R-:W-:Y:S01]  /*11d0*/  LOP3.LUT R0, R18, 0x80, RZ, 0xc0, !PT ;  /* 0x0000008012007812 */ /* 0x000fe200078ec0ff */
[----:B--2---:R-:W2:Y:S01]  /*11e0*/  S2UR UR7, SR_CgaCtaId ;  /* 0x00000000000779c3 */ /* 0x004ea20000008800 */
[----:B------:R-:W-:Y:S02]  /*11f0*/  UMOV UR6, 0x400 ;  /* 0x0000040000067882 */ /* 0x000fe40000000000 */
[----:B------:R-:W-:-:S06]  /*1200*/  SHF.R.U32.HI R0, RZ, 0x7, R0 ;  /* 0x00000007ff007819 */ /* 0x000fcc0000011600 */
[----:B---3--:R-:W3:Y:S01]  /*1210*/  SHFL.IDX PT, R0, R0, RZ, 0x1f ;  /* 0x00001fff00007589 */ /* 0x008ee200000e0000 */
[----:B--2---:R-:W-:Y:S01]  /*1220*/  ULEA UR42, UR7, UR6, 0x18 ;  /* 0x00000006072a7291 */ /* 0x004fe2000f8ec03f */
[----:B---3--:R-:W-:-:S13]  /*1230*/  R2UR UR4, R0 ;  /* 0x00000000000472ca */ /* 0x008fda00000e0000 */
[----:B------:R-:W-:-:S04]  /*1240*/  ULEA.HI UR5, UR4, UR4, URZ, 0x1 ;  /* 0x0000000404057291 */ /* 0x000fc8000f8f083f */
[----:B------:R-:W-:-:S04]  /*1250*/  ULOP3.LUT UR5, UR5, 0xffffe, URZ, 0xc0, !UPT ;  /* 0x000ffffe05057892 */ /* 0x000fc8000f8ec03f */
[----:B------:R-:W-:-:S03]  /*1260*/  UIADD3 UR5, UR4, -UR5, URZ ;  /* 0x8000000504057290 */ /* 0x000fc6000fffe03f */
[----:B------:R-:W-:Y:S01]  /*1270*/  ULDC UR4, c[0x0][0x28c] ;  /* 0x0000a30000047ab9 */ /* 0x000fe20000000800 */
[----:B------:R-:W-:Y:S01]  /*1280*/  ULEA UR5, UR5, UR42, 0xc ;  /* 0x0000002a05057291 */ /* 0x000fe2000f8e603f */
[----:B------:R-:W-:-:S03]  /*1290*/  ISETP.LT.AND P0, PT, RZ, UR4, PT ;  /* 0x00000004ff007c0c */ /* 0x000fc6000bf01270 */
[----:B------:R-:W-:-:S04]  /*12a0*/  UIADD3 UR5, UR5, 0x280, URZ ;  /* 0x0000028005057890 */ /* 0x000fc8000fffe03f */
[----:B------:R-:W-:-:S04]  /*12b0*/  USHF.R.U32.HI UR5, URZ, 0x4, UR5 ;  /* 0x000000043f057899 */ /* 0x000fc80008011605 */
[----:B------:R-:W-:Y:S02]  /*12c0*/  ULOP3.LUT UR41, UR5, 0x3fff, URZ, 0xc0, !UPT ;  /* 0x00003fff05297892 */ /* 0x000fe4000f8ec03f */
[----:B-1--45:R-:W-:Y:S10]  /*12d0*/  @P0 BRA `(.L_x_14) ;  /* 0x0000000000400947 */ /* 0x032ff40003800000 */
[----:B------:R-:W-:Y:S01]  /*12e0*/  MOV R0, 0x0 ;  /* 0x0000000000007802 */ /* 0x000fe20000000f00 */
[----:B------:R-:W-:Y:S01]  /*12f0*/  ULDC.64 UR4, c[0x4][0x68] ;  /* 0x01001a0000047ab9 */ /* 0x000fe20000000a00 */
[----:B------:R-:W-:Y:S01]  /*1300*/  ULDC.64 UR6, c[0x4][0x8] ;  /* 0x0100020000067ab9 */ /* 0x000fe20000000a00 */
[----:B01----:R-:W-:Y:S01]  /*1310*/  IMAD.U32 R4, RZ, RZ, UR4 ;  /* 0x00000004ff047e24 */ /* 0x003fe2000f8e00ff */
[----:B------:R0:W1:Y:S01]  /*1320*/  LDC.64 R14, c[0x4][R0] ;  /* 0x01000000000e7b82 */ /* 0x0000620000000a00 */
[----:B------:R-:W-:Y:S01]  /*1330*/  IMAD.U32 R5, RZ, RZ, UR5 ;  /* 0x00000005ff057e24 */ /* 0x000fe2000f8e00ff */
[----:B------:R-:W-:Y:S01]  /*1340*/  ULDC.64 UR4, c[0x4][0x70] ;  /* 0x01001c0000047ab9 */ /* 0x000fe20000000a00 */
[----:B------:R-:W-:Y:S02]  /*1350*/  IMAD.U32 R10, RZ, RZ, UR6 ;  /* 0x00000006ff0a7e24 */ /* 0x000fe4000f8e00ff */
[----:B------:R-:W-:Y:S02]  /*1360*/  IMAD.U32 R6, RZ, RZ, UR4 ;  /* 0x00000004ff067e24 */ /* 0x000fe4000f8e00ff */
[----:B------:R-:W-:-:S02]  /*1370*/  IMAD.U32 R7, RZ, RZ, UR5 ;  /* 0x00000005ff077e24 */ /* 0x000fc4000f8e00ff */
[----:B------:R-:W-:Y:S02]  /*1380*/  IMAD.U32 R11, RZ, RZ, UR7 ;  /* 0x00000007ff0b7e24 */ /* 0x000fe4000f8e00ff */
[----:B------:R-:W-:Y:S02]  /*1390*/  IMAD.MOV.U32 R8, RZ, RZ, 0x1e1 ;  /* 0x000001e1ff087424 */ /* 0x000fe400078e00ff */
[----:B------:R-:W-:Y:S02]  /*13a0*/  IMAD.MOV.U32 R12, RZ, RZ, 0x1 ;  /* 0x00000001ff0c7424 */ /* 0x000fe400078e00ff */
[----:B0-----:R-:W-:-:S07]  /*13b0*/  IMAD.MOV.U32 R13, RZ, RZ, RZ ;  /* 0x000000ffff0d7224 */ /* 0x001fce00078e00ff */
[----:B------:R-:W-:-:S07]  /*13c0*/  LEPC R20, `(.L_x_14) ;  /* 0x000000001014794e */ /* 0x000fce0000000000 */
[----:B-1---5:R-:W-:Y:S05]  /*13d0*/  CALL.ABS.NOINC R14 ;  /* 0x000000000e007343 */ /* 0x022fea0003c00000 */
.L_x_14:
[----:B------:R-:W-:-:S13]  /*13e0*/  ISETP.NE.AND P0, PT, R44, 0x3, PT ;  /* 0x000000032c00780c */ /* 0x000fda0003f05270 */
[----:B------:R-:W-:Y:S05]  /*13f0*/  @!P0 BRA `(.L_x_15) ;  /* 0x0000000000048947 */ /* 0x000fea0003800000 */
[----:B------:R-:W-:Y:S01]  /*1400*/  BPT.TRAP 0x1 ;  /* 0x000000040000795c */ /* 0x000fe20000300000 */
.L_x_15:
[----:B------:R-:W-:Y:S02]  /*1410*/  IMAD.U32 R3, RZ, RZ, UR39 ;  /* 0x00000027ff037e24 */ /* 0x000fe4000f8e00ff */
[----:B------:R-:W-:-:S03]  /*1420*/  IMAD.U32 R0, RZ, RZ, UR38 ;  /* 0x00000026ff007e24 */ /* 0x000fc6000f8e00ff */
[----:B------:R-:W-:Y:S02]  /*1430*/  LEA R3, R3, UR42, 0x3 ;  /* 0x0000002a03037c11 */ /* 0x000fe4000f8e18ff */
[----:B------:R-:W-:-:S04]  /*1440*/  SHF.L.U32 R0, R0, 0x1f, RZ ;  /* 0x0000001f00007819 */ /* 0x000fc800000006ff */
[----:B------:R2:W3:Y:S01]  /*1450*/  SYNCS.PHASECHK.TRANS64.TRYWAIT P1, [R3+URZ], R0 ;  /* 0x00000000030075a7 */ /* 0x0004e2000802017f */
[----:B------:R-:W-:Y:S05]  /*1460*/  @!P0 BRA `(.L_x_16) ;  /* 0x0000000000048947 */ /* 0x000fea0003800000 */
[----:B------:R-:W-:Y:S01]  /*1470*/  BPT.TRAP 0x1 ;  /* 0x000000040000795c */ /* 0x000fe20000300000 */
.L_x_16:
[----:B---3--:R-:W-:Y:S05]  /*1480*/  @P1 BRA `(.L_x_17) ;  /* 0x0000000000081947 */ /* 0x008fea0003800000 */
[----:B------:R-:W3:Y:S02]  /*1490*/  SYNCS.PHASECHK.TRANS64.TRYWAIT P1, [R3+URZ], R0 ;  /* 0x00000000030075a7 */ /* 0x000ee4000802017f */
[----:B---3--:R-:W-:Y:S05]  /*14a0*/  @!P1 BRA `(.L_x_18) ;  /* 0x0000004000b09947 */ /* 0x008fea0003800000 */
.L_x_17:
[----:B------:R-:W-:-:S04]  /*14b0*/  UISETP.LT.AND UP0, UPT, UR40, 0x1, UPT ;  /* 0x000000012800788c */ /* 0x000fc8000bf01270 */
[----:B------:R-:W-:-:S04]  /*14c0*/  USEL UR4, UR40, 0x1, UP0 ;  /* 0x0000000128047887 */ /* 0x000fc80008000000 */
[----:B------:R-:W-:-:S06]  /*14d0*/  UIADD3 UR4, UR40, -UR4, URZ ;  /* 0x8000000428047290 */ /* 0x000fcc000fffe03f */
[----:B--23--:R-:W-:Y:S01]  /*14e0*/  IMAD.U32 R0, RZ, RZ, UR4 ;  /* 0x00000004ff007e24 */ /* 0x00cfe2000f8e00ff */
[----:B------:R-:W-:Y:S05]  /*14f0*/  WARPSYNC.ALL ;  /* 0x0000000000007948 */ /* 0x000fea0003800000 */
[----:B------:R-:W-:Y:S01]  /*1500*/  ISETP.GE.AND P1, PT, R0, 0x1, PT ;  /* 0x000000010000780c */ /* 0x000fe20003f26270 */
[----:B------:R-:W-:Y:S01]  /*1510*/  UIADD3 UR4, UR42, 0x2c280, URZ ;  /* 0x0002c2802a047890 */ /* 0x000fe2000fffe03f */
[----:B------:R-:W-:Y:S01]  /*1520*/  WARPGROUP.ARRIVE ;  /* 0x00000000000079c5 */ /* 0x000fe20000000000 */
[----:B------:R-:W-:Y:S02]  /*1530*/  ULOP3.LUT UR41, UR41, 0x10000, URZ, 0xfc, !UPT ;  /* 0x0001000029297892 */ /* 0x000fe4000f8efc3f */
[----:B------:R-:W-:Y:S01]  /*1540*/  USHF.R.U32.HI UR4, URZ, 0x4, UR4 ;  /* 0x000000043f047899 */ /* 0x000fe20008011604 */
[----:B------:R-:W-:Y:S01]  /*1550*/  UMOV UR5, 0x80000020 ;  /* 0x8000002000057882 */ /* 0x000fe20000000000 */
[----:B------:R-:W-:-:S02]  /*1560*/  UMOV UR7, 0x80000020 ;  /* 0x8000002000077882 */ /* 0x000fc40000000000 */
[----:B------:R-:W-:-:S04]  /*1570*/  ULOP3.LUT UR4, UR4, 0x3fff, URZ, 0xc0, !UPT ;  /* 0x00003fff04047892 */ /* 0x000fc8000f8ec03f */
[----:B------:R-:W-:Y:S02]  /*1580*/  ULOP3.LUT UR10, UR4, 0x10000, URZ, 0xfc, !UPT ;  /* 0x00010000040a7892 */ /* 0x000fe4000f8efc3f */
[----:B------:R-:W-:Y:S02]  /*1590*/  ULEA UR4, UR39, UR41, 0x9 ;  /* 0x0000002927047291 */ /* 0x000fe4000f8e483f */
[----:B------:R-:W-:-:S09]  /*15a0*/  ULEA UR6, UR39, UR10, 0x7 ;  /* 0x0000000a27067291 */ /* 0x000fd2000f8e383f */
[----:B------:R-:W-:Y:S01]  /*15b0*/  HGMMA.64x32x16.F32 R24, gdesc[UR4], RZ, !UPT, gsb0 ;  /* 0x00600000041879f0 */ /* 0x000fe2000c0008ff */
[----:B------:R-:W-:Y:S02]  /*15c0*/  UIADD3 UR4, UR4, 0x2, URZ ;  /* 0x0000000204047890 */ /* 0x000fe4000fffe03f */
[----:B------:R-:W-:Y:S01]  /*15d0*/  UIADD3 UR6, UR6, 0x2, URZ ;  /* 0x0000000206067890 */ /* 0x000fe2000fffe03f */
[----:B------:R-:W-:Y:S01]  /*15e0*/  UMOV UR5, 0x80000020 ;  /* 0x8000002000057882 */ /* 0x000fe20000000000 */
[----:B------:R-:W-:Y:S01]  /*15f0*/  UMOV UR7, 0x80000020 ;  /* 0x8000002000077882 */ /* 0x000fe20000000000 */
[----:B------:R-:W-:Y:S02]  /*1600*/  WARPGROUP.DEPBAR.LE gsb0, 0x0 ;  /* 0x00008000000079c5 */ /* 0x000fe40000010000 */
[----:B------:R-:W-:-:S06]  /*1610*/  WARPGROUP.ARRIVE ;  /* 0x00000000000079c5 */ /* 0x000fcc0000000000 */
[----:B------:R-:W-:Y:S03]  /*1620*/  HGMMA.64x32x16.F32 R24, gdesc[UR4], R24, gsb0 ;  /* 0x00600000041879f0 */ /* 0x000fe60008000818 */
[----:B------:R-:W-:Y:S02]  /*1630*/  WARPGROUP.DEPBAR.LE gsb0, 0x0 ;  /* 0x00008000000079c5 */ /* 0x000fe40000010000 */
[----:B------:R-:W-:Y:S05]  /*1640*/  @!P1 BRA `(.L_x_19) ;  /* 0x0000000000d89947 */ /* 0x000fea0003800000 */
[----:B------:R-:W-:Y:S02]  /*1650*/  UIADD3 UR4, UR39, 0x1, URZ ;  /* 0x0000000127047890 */ /* 0x000fe4000fffe03f */
[----:B------:R-:W-:Y:S02]  /*1660*/  UMOV UR9, UR39 ;  /* 0x0000002700097c82 */ /* 0x000fe40008000000 */
[----:B------:R-:W-:-:S04]  /*1670*/  UISETP.NE.AND UP0, UPT, UR4, 0x16, UPT ;  /* 0x000000160400788c */ /* 0x000fc8000bf05270 */
[----:B------:R-:W-:Y:S02]  /*1680*/  USEL UR5, URZ, 0x1, UP0 ;  /* 0x000000013f057887 */ /* 0x000fe40008000000 */
[----:B------:R-:W-:Y:S02]  /*1690*/  USEL UR8, UR4, URZ, UP0 ;  /* 0x0000003f04087287 */ /* 0x000fe40008000000 */
[----:B------:R-:W-:-:S06]  /*16a0*/  ULOP3.LUT UR5, UR38, UR5, URZ, 0x3c, !UPT ;  /* 0x0000000526057292 */ /* 0x000fcc000f8e3c3f */
[----:B01----:R-:W-:-:S07]  /*16b0*/  IMAD.U32 R5, RZ, RZ, UR5 ;  /* 0x00000005ff057e24 */ /* 0x003fce000f8e00ff */
.L_x_26:
[----:B01----:R-:W-:Y:S05]  /*16c0*/  @!P0 BRA `(.L_x_20) ;  /* 0x0000000000048947 */ /* 0x003fea0003800000 */
[----:B------:R-:W-:Y:S01]  /*16d0*/  BPT.TRAP 0x1 ;  /* 0x000000040000795c */ /* 0x000fe20000300000 */
.L_x_20:
[----:B------:R-:W0:Y:S01]  /*16e0*/  S2UR UR5, SR_CgaCtaId ;  /* 0x00000000000579c3 */ /* 0x000e220000008800 */
[----:B------:R-:W-:Y:S01]  /*16f0*/  UMOV UR4, 0x400 ;  /* 0x0000040000047882 */ /* 0x000fe20000000000 */
[----:B------:R-:W-:Y:S01]  /*1700*/  SHF.L.U32 R3, R5, 0x1f, RZ ;  /* 0x0000001f05037819 */ /* 0x000fe200000006ff */
[----:B0-----:R-:W-:-:S04]  /*1710*/  ULEA UR11, UR5, UR4, 0x18 ;  /* 0x00000004050b7291 */ /* 0x001fc8000f8ec03f */
[----:B------:R-:W-:-:S09]  /*1720*/  ULEA UR4, UR8, UR11, 0x3 ;  /* 0x0000000b08047291 */ /* 0x000fd2000f8e183f */
[----:B------:R0:W1:Y:S01]  /*1730*/  SYNCS.PHASECHK.TRANS64.TRYWAIT P1, [UR4], R3 ;  /* 0x00000003ff0075a7 */ /* 0x0000620008020144 */
[----:B------:R-:W-:Y:S05]  /*1740*/  @!P0 BRA `(.L_x_21) ;  /* 0x0000000000048947 */ /* 0x000fea0003800000 */
[----:B------:R-:W-:Y:S01]  /*1750*/  BPT.TRAP 0x1 ;  /* 0x000000040000795c */ /* 0x000fe20000300000 */
.L_x_21:
[----:B-1----:R-:W-:Y:S05]  /*1760*/  @P1 BRA `(.L_x_22) ;  /* 0x0000000000081947 */ /* 0x002fea0003800000 */
[----:B------:R-:W1:Y:S02]  /*1770*/  SYNCS.PHASECHK.TRANS64.TRYWAIT P1, [UR4], R3 ;  /* 0x00000003ff0075a7 */ /* 0x000e640008020144 */
[----:B-1----:R-:W-:Y:S05]  /*1780*/  @!P1 BRA `(.L_x_23) ;  /* 0x00000040000c9947 */ /* 0x002fea0003800000 */
.L_x_22:
[----:B------:R-:W-:Y:S01]  /*1790*/  ULEA UR4, UR8, UR41, 0x9 ;  /* 0x0000002908047291 */ /* 0x000fe2000f8e483f */
[----:B------:R-:W-:Y:S01]  /*17a0*/  WARPGROUP.ARRIVE ;  /* 0x00000000000079c5 */ /* 0x000fe20000000000 */
[----:B------:R-:W-:Y:S01]  /*17b0*/  ULEA UR6, UR8, UR10, 0x7 ;  /* 0x0000000a08067291 */ /* 0x000fe2000f8e383f */
[----:B------:R-:W-:Y:S01]  /*17c0*/  UMOV UR5, 0x80000020 ;  /* 0x8000002000057882 */ /* 0x000fe20000000000 */
[----:B------:R-:W-:-:S07]  /*17d0*/  UMOV UR7, 0x80000020 ;  /* 0x8000002000077882 */ /* 0x000fce0000000000 */
[----:B------:R-:W-:Y:S01]  /*17e0*/  HGMMA.64x32x16.F32 R24, gdesc[UR4], R24, gsb0 ;  /* 0x00600000041879f0 */ /* 0x000fe20008000818 */
        /* <DEDUP_REMOVED lines=9> */
[----:B------:R-:W-:Y:S01]  /*1880*/  BPT.TRAP 0x1 ;  /* 0x000000040000795c */ /* 0x000fe20000300000 */
.L_x_24:
[----:B------:R-:W-:Y:S01]  /*1890*/  ULEA UR4, UR9, UR11, 0x3 ;  /* 0x0000000b09047291 */ /* 0x000fe2000f8e183f */
[----:B------:R-:W-:-:S03]  /*18a0*/  ISETP.GT.U32.AND P1, PT, R19, 0x1, PT ;  /* 0x000000011300780c */ /* 0x000fc60003f24070 */
[----:B------:R-:W-:-:S04]  /*18b0*/  UIADD3 UR4, UR4, 0xb0, URZ ;  /* 0x000000b004047890 */ /* 0x000fc8000fffe03f */
[----:B------:R-:W-:-:S09]  /*18c0*/  UPRMT UR4, URZ, 0x654, UR4 ;  /* 0x000006543f047896 */ /* 0x000fd20008000004 */
[----:B------:R-:W-:Y:S01]  /*18d0*/  SYNCS.ARRIVE.TRANS64.RED.A1T0 RZ, [UR4], RZ ;  /* 0x000000ffffff79a7 */ /* 0x000fe20008100404 */
[----:B------:R-:W-:Y:S05]  /*18e0*/  @P1 BRA `(.L_x_25) ;  /* 0x0000000000041947 */ /* 0x000fea0003800000 */
[----:B------:R-:W-:Y:S01]  /*18f0*/  BPT.TRAP 0x1 ;  /* 0x000000040000795c */ /* 0x000fe20000300000 */
.L_x_25:
[----:B------:R-:W-:Y:S01]  /*1900*/  UIADD3 UR8, UR8, 0x1, URZ ;  /* 0x0000000108087890 */ /* 0x000fe2000fffe03f */
[C---:B------:R-:W-:Y:S01]  /*1910*/  ISETP.GT.AND P1, PT, R0.reuse, 0x1, PT ;  /* 0x000000010000780c */ /* 0x040fe20003f24270 */
[----:B------:R-:W-:Y:S01]  /*1920*/  UIADD3 UR9, UR9, 0x1, URZ ;  /* 0x0000000109097890 */ /* 0x000fe2000fffe03f */
[----:B------:R-:W-:Y:S01]  /*1930*/  VIADD R0, R0, 0xffffffff ;  /* 0xffffffff00007836 */ /* 0x000fe20000000000 */
[----:B------:R-:W-:Y:S02]  /*1940*/  UISETP.NE.AND UP0, UPT, UR8, 0x16, UPT ;  /* 0x000000160800788c */ /* 0x000fe4000bf05270 */
[----:B------:R-:W-:Y:S02]  /*1950*/  UISETP.NE.AND UP1, UPT, UR9, 0x16, UPT ;  /* 0x000000160900788c */ /* 0x000fe4000bf25270 */
[----:B------:R-:W-:Y:S02]  /*1960*/  USEL UR4, URZ, 0x1, UP0 ;  /* 0x000000013f047887 */ /* 0x000fe40008000000 */
[----:B------:R-:W-:-:S02]  /*1970*/  USEL UR8, UR8, URZ, UP0 ;  /* 0x0000003f08087287 */ /* 0x000fc40008000000 */
[----:B------:R-:W-:Y:S02]  /*1980*/  USEL UR9, UR9, URZ, UP1 ;  /* 0x0000003f09097287 */ /* 0x000fe40008800000 */
[----:B------:R-:W-:Y:S01]  /*1990*/  LOP3.LUT R5, R5, UR4, RZ, 0x3c, !PT ;  /* 0x0000000405057c12 */ /* 0x000fe2000f8e3cff */
[----:B------:R-:W-:Y:S09]  /*19a0*/  @P1 BRA `(.L_x_26) ;  /* 0xfffffffc00441947 */ /* 0x000ff2000383ffff */
.L_x_19:
[----:B------:R-:W2:Y:S02]  /*19b0*/  LDC R0, c[0x0][0x28c] ;  /* 0x0000a300ff007b82 */ /* 0x000ea40000000800 */
[----:B--2---:R-:W-:-:S13]  /*19c0*/  ISETP.GE.AND P1, PT, R0, 0x1, PT ;  /* 0x000000010000780c */ /* 0x004fda0003f26270 */
[----:B------:R-:W-:Y:S05]  /*19d0*/  @!P1 BRA `(.L_x_27) ;  /* 0x0000000000489947 */ /* 0x000fea0003800000 */
[----:B------:R-:W-:Y:S05]  /*19e0*/  @!P0 BRA `(.L_x_28) ;  /* 0x0000000000048947 */ /* 0x000fea0003800000 */
[----:B------:R-:W-:Y:S01]  /*19f0*/  BPT.TRAP 0x1 ;  /* 0x000000040000795c */ /* 0x000fe20000300000 */
.L_x_28:
[----:B------:R-:W2:Y:S01]  /*1a00*/  S2UR UR7, SR_CgaCtaId ;  /* 0x00000000000779c3 */ /* 0x000ea20000008800 */
[----:B------:R-:W-:Y:S01]  /*1a10*/  UISETP.LT.AND UP0, UPT, UR40, 0x1, UPT ;  /* 0x000000012800788c */ /* 0x000fe2000bf01270 */
[----:B------:R-:W-:-:S03]  /*1a20*/  ISETP.GT.U32.AND P0, PT, R19, 0x1, PT ;  /* 0x000000011300780c */ /* 0x000fc60003f04070 */
[----:B------:R-:W-:-:S04]  /*1a30*/  USEL UR6, UR40, 0x1, UP0 ;  /* 0x0000000128067887 */ /* 0x000fc80008000000 */
[----:B------:R-:W-:-:S04]  /*1a40*/  UIADD3 UR6, UR39, UR40, -UR6 ;  /* 0x0000002827067290 */ /* 0x000fc8000fffe806 */
[----:B------:R-:W-:-:S04]  /*1a50*/  UIMAD.WIDE.U32 UR4, UR6, -0x45d1745d, URZ ;  /* 0xba2e8ba3060478a5 */ /* 0x000fc8000f8e003f */
[----:B------:R-:W-:-:S03]  /*1a60*/  USHF.R.U32.HI UR4, URZ, 0x4, UR5 ;  /* 0x000000043f047899 */ /* 0x000fc60008011605 */
[----:B------:R-:W-:Y:S01]  /*1a70*/  UMOV UR5, 0x400 ;  /* 0x0000040000057882 */ /* 0x000fe20000000000 */
[----:B------:R-:W-:Y:S02]  /*1a80*/  UIMAD UR6, UR4, -0x16, UR6 ;  /* 0xffffffea040678a4 */ /* 0x000fe4000f8e0206 */
[----:B--2---:R-:W-:-:S04]  /*1a90*/  ULEA UR5, UR7, UR5, 0x18 ;  /* 0x0000000507057291 */ /* 0x004fc8000f8ec03f */
[----:B------:R-:W-:-:S04]  /*1aa0*/  ULEA UR6, UR6, UR5, 0x3 ;  /* 0x0000000506067291 */ /* 0x000fc8000f8e183f */
[----:B------:R-:W-:-:S04]  /*1ab0*/  UIADD3 UR6, UR6, 0xb0, URZ ;  /* 0x000000b006067890 */ /* 0x000fc8000fffe03f */
[----:B------:R-:W-:-:S09]  /*1ac0*/  UPRMT UR6, URZ, 0x654, UR6 ;  /* 0x000006543f067896 */ /* 0x000fd20008000006 */
[----:B------:R-:W-:Y:S01]  /*1ad0*/  SYNCS.ARRIVE.TRANS64.RED.A1T0 RZ, [UR6], RZ ;  /* 0x000000ffffff79a7 */ /* 0x000fe20008100406 */
[----:B------:R-:W-:Y:S05]  /*1ae0*/  @P0 BRA `(.L_x_27) ;  /* 0x0000000000040947 */ /* 0x000fea0003800000 */
[----:B------:R-:W-:Y:S01]  /*1af0*/  BPT.TRAP 0x1 ;  /* 0x000000040000795c */ /* 0x000fe20000300000 */
.L_x_27:
[----:B------:R-:W2:Y:S01]  /*1b00*/  LDC R6, c[0x0][0x288] ;  /* 0x0000a200ff067b82 */ /* 0x000ea20000000800 */
[----:B------:R-:W-:Y:S01]  /*1b10*/  LOP3.LUT R0, R22, 0x1, RZ, 0xc0, !PT ;  /* 0x0000000116007812 */ /* 0x000fe200078ec0ff */
[----:B------:R-:W-:Y:S01]  /*1b20*/  IMAD.SHL.U32 R43, R43, 0x20, RZ ;  /* 0x000000202b2b7824 */ /* 0x000fe200078e00ff */
[----:B01----:R-:W-:Y:S01]  /*1b30*/  SHF.R.U32.HI R3, RZ, 0x2, R18 ;  /* 0x00000002ff037819 */ /* 0x003fe20000011612 */
[----:B------:R-:W-:Y:S01]  /*1b40*/  UIADD3 UR39, UR40, UR39, URZ ;  /* 0x0000002728277290 */ /* 0x000fe2000fffe03f */
[----:B------:R-:W-:Y:S01]  /*1b50*/  LOP3.LUT R4, R18, 0x60, RZ, 0xc0, !PT ;  /* 0x0000006012047812 */ /* 0x000fe200078ec0ff */
[----:B------:R-:W-:Y:S01]  /*1b60*/  IMAD.SHL.U32 R8, R0, 0x40, RZ ;  /* 0x0000004000087824 */ /* 0x000fe200078e00ff */
[----:B------:R-:W-:Y:S01]  /*1b70*/  LOP3.LUT R3, R3, 0x7, RZ, 0xc0, !PT ;  /* 0x0000000703037812 */ /* 0x000fe200078ec0ff */
[----:B------:R-:W-:Y:S01]  /*1b80*/  IMAD.SHL.U32 R11, R42, 0x80, RZ ;  /* 0x000000802a0b7824 */ /* 0x000fe200078e00ff */
[----:B------:R-:W-:Y:S01]  /*1b90*/  SHF.R.U32.HI R10, RZ, 0x1, R4 ;  /* 0x00000001ff0a7819 */ /* 0x000fe20000011604 */
[----:B------:R-:W-:Y:S01]  /*1ba0*/  UISETP.GT.U32.AND UP0, UPT, UR39, 0x15, UPT ;  /* 0x000000152700788c */ /* 0x000fe2000bf04070 */
[----:B------:R-:W-:Y:S01]  /*1bb0*/  LOP3.LUT R4, R18, 0x3, RZ, 0xc0, !PT ;  /* 0x0000000312047812 */ /* 0x000fe200078ec0ff */
[----:B------:R-:W-:Y:S01]  /*1bc0*/  ULDC UR7, c[0x0][0x284] ;  /* 0x0000a10000077ab9 */ /* 0x000fe20000000800 */
[--C-:B------:R-:W-:Y:S01]  /*1bd0*/  IADD3 R5, RZ, -R10, -R3.reuse ;  /* 0x8000000aff057210 */ /* 0x100fe20007ffe803 */
[----:B------:R-:W-:Y:S01]  /*1be0*/  UISETP.LT.U32.AND UP0, UPT, UR40, 0x16, UP0 ;  /* 0x000000162800788c */ /* 0x000fe20008701070 */
[----:B------:R-:W-:Y:S01]  /*1bf0*/  LOP3.LUT R3, R8, 0x40, R3, 0xe2, !PT ;  /* 0x0000004008037812 */ /* 0x000fe200078ee203 */
[----:B------:R-:W-:Y:S01]  /*1c00*/  IMAD.SHL.U32 R8, R18, 0x2, RZ ;  /* 0x0000000212087824 */ /* 0x000fe200078e00ff */
[----:B------:R-:W-:Y:S01]  /*1c10*/  UISETP.GE.U32.AND UP1, UPT, UR40, 0x16, UPT ;  /* 0x000000162800788c */ /* 0x000fe2000bf26070 */
[----:B------:R-:W-:Y:S01]  /*1c20*/  SHF.R.S32.HI R21, RZ, 0x1f, R41 ;  /* 0x0000001fff157819 */ /* 0x000fe20000011429 */
[----:B------:R-:W-:Y:S01]  /*1c30*/  ULDC.64 UR8, c[0x0][0x5d0] ;  /* 0x0001740000087ab9 */ /* 0x000fe20000000a00 */
[----:B------:R-:W-:Y:S01]  /*1c40*/  UIMAD.WIDE.U32 UR4, UR39, -0x45d1745d, URZ ;  /* 0xba2e8ba3270478a5 */ /* 0x000fe2000f8e003f */
[C---:B------:R-:W-:Y:S01]  /*1c50*/  LOP3.LUT R8, R43.reuse, 0x6, R8, 0xf8, !PT ;  /* 0x000000062b087812 */ /* 0x040fe200078ef808 */
[----:B------:R-:W-:Y:S01]  /*1c60*/  USEL UR6, URZ, 0x1, !UP0 ;  /* 0x000000013f067887 */ /* 0x000fe2000c000000 */
[----:B------:R-:W-:Y:S01]  /*1c70*/  IMAD R0, R0, -0x40, R5 ;  /* 0xffffffc000007824 */ /* 0x000fe200078e0205 */
[----:B--2---:R-:W-:Y:S01]  /*1c80*/  ISETP.GE.AND P0, PT, R43, R6, PT ;  /* 0x000000062b00720c */ /* 0x004fe20003f06270 */
[----:B------:R-:W-:Y:S01]  /*1c90*/  IMAD R12, R4, -0x2, R6 ;  /* 0xfffffffe040c7824 */ /* 0x000fe200078e0206 */
[----:B------:R-:W-:Y:S01]  /*1ca0*/  SHF.R.S32.HI R9, RZ, 0x1f, R8 ;  /* 0x0000001fff097819 */ /* 0x000fe20000011408 */
[----:B------:R-:W-:Y:S01]  /*1cb0*/  IMAD R4, R21, UR8, RZ ;  /* 0x0000000815047c24 */ /* 0x000fe2000f8e02ff */
[----:B------:R-:W-:Y:S01]  /*1cc0*/  ISETP.GE.OR P0, PT, R11, UR7, P0 ;  /* 0x000000070b007c0c */ /* 0x000fe20008706670 */
[----:B------:R-:W-:Y:S01]  /*1cd0*/  IMAD.WIDE R6, R42, 0x80, RZ ;  /* 0x000000802a067825 */ /* 0x000fe200078e02ff */
[----:B------:R-:W-:-:S02]  /*1ce0*/  USHF.R.U32.HI UR4, URZ, 0x4, UR5 ;  /* 0x000000043f047899 */ /* 0x000fc40008011605 */
[----:B------:R-:W-:Y:S01]  /*1cf0*/  ULOP3.LUT UR38, UR38, UR6, URZ, 0x3c, !UPT ;  /* 0x0000000626267292 */ /* 0x000fe2000f8e3c3f */
[C---:B------:R-:W-:Y:S01]  /*1d00*/  IMAD R13, R41.reuse, UR9, R4 ;  /* 0x00000009290d7c24 */ /* 0x040fe2000f8e0204 */
[----:B------:R-:W-:Y:S01]  /*1d10*/  LOP3.LUT R53, R6, R3, R10, 0xfe, !PT ;  /* 0x0000000306357212 */ /* 0x000fe200078efe0a */
[----:B------:R-:W-:Y:S01]  /*1d20*/  IMAD.WIDE.U32 R4, R41, UR8, R8 ;  /* 0x0000000829047c25 */ /* 0x000fe2000f8e0008 */
[----:B------:R-:W-:Y:S01]  /*1d30*/  UIMAD UR39, UR4, -0x16, UR39 ;  /* 0xffffffea042778a4 */ /* 0x000fe2000f8e0227 */
[----:B------:R-:W-:Y:S01]  /*1d40*/  IADD3 R3, -R11, UR7, R0 ;  /* 0x000000070b037c10 */ /* 0x000fe2000fffe100 */
[----:B------:R-:W-:Y:S01]  /*1d50*/  @UP1 ULOP3.LUT UR38, UR38, 0x1, UR4, 0x78, !UPT ;  /* 0x0000000126261892 */ /* 0x000fe2000f8e7804 */
[----:B------:R-:W-:Y:S02]  /*1d60*/  IMAD.IADD R5, R5, 0x1, R13 ;  /* 0x0000000105057824 */ /* 0x000fe400078e020d */
[----:B------:R-:W-:Y:S02]  /*1d70*/  IMAD.IADD R52, R12, 0x1, -R43 ;  /* 0x000000010c347824 */ /* 0x000fe400078e0a2b */
[----:B------:R-:W-:Y:S01]  /*1d80*/  IMAD.MOV.U32 R0, RZ, RZ, -0x1 ;  /* 0xffffffffff007424 */ /* 0x000fe200078e00ff */
[----:B------:R-:W-:Y:S06]  /*1d90*/  @P0 BRA `(.L_x_29) ;  /* 0x0000001000a40947 */ /* 0x000fec0003800000 */
[----:B------:R-:W0:Y:S01]  /*1da0*/  LDC.64 R46, c[0x0][0x5c8] ;  /* 0x00017200ff2e7b82 */ /* 0x000e220000000a00 */
[----:B-----5:R-:W-:Y:S01]  /*1db0*/  FSETP.NEU.AND P0, PT, R40, RZ, PT ;  /* 0x000000ff2800720b */ /* 0x020fe20003f0d000 */
[----:B------:R-:W-:Y:S01]  /*1dc0*/  BSSY B0, `(.L_x_29) ;  /* 0x0000126000007945 */ /* 0x000fe20003800000 */
[----:B------:R-:W-:-:S04]  /*1dd0*/  ISETP.GT.AND P1, PT, R52, RZ, PT ;  /* 0x000000ff3400720c */ /* 0x000fc80003f24270 */
[----:B------:R-:W-:Y:S01]  /*1de0*/  ISETP.GT.AND P3, PT, R3, RZ, P1 ;  /* 0x000000ff0300720c */ /* 0x000fe20000f64270 */
[-C--:B0-----:R-:W-:Y:S02]  /*1df0*/  IMAD R10, R7, R46.reuse, RZ ;  /* 0x0000002e070a7224 */ /* 0x081fe400078e02ff */
[----:B------:R-:W-:-:S04]  /*1e00*/  IMAD.WIDE.U32 R14, R53, R46, R4 ;  /* 0x0000002e350e7225 */ /* 0x000fc800078e0004 */
[----:B------:R-:W-:-:S04]  /*1e10*/  IMAD R5, R53, R47, R10 ;  /* 0x0000002f35057224 */ /* 0x000fc800078e020a */
[----:B------:R-:W-:Y:S01]  /*1e20*/  IMAD.IADD R55, R15, 0x1, R5 ;  /* 0x000000010f377824 */ /* 0x000fe200078e0205 */
[----:B------:R-:W-:Y:S06]  /*1e30*/  @!P0 BRA `(.L_x_30) ;  /* 0x0000000c00408947 */ /* 0x000fec0003800000 */
[----:B------:R-:W0:Y:S01]  /*1e40*/  LDC.64 R42, c[0x0][0x5b8] ;  /* 0x00016e00ff2a7b82 */ /* 0x000e220000000a00 */
[----:B------:R-:W-:-:S07]  /*1e50*/  ULDC.64 UR4, c[0x0][0x5c0] ;  /* 0x0001700000047ab9 */ /* 0x000fce0000000a00 */
[----:B------:R-:W1:Y:S08]  /*1e60*/  LDC.64 R48, c[0x0][0x5b0] ;  /* 0x00016c00ff307b82 */ /* 0x000e700000000a00 */
[----:B------:R-:W2:Y:S01]  /*1e70*/  LDC.64 R50, c[0x0][0x5a8] ;  /* 0x00016a00ff327b82 */ /* 0x000ea20000000a00 */
[-C--:B0-----:R-:W-:Y:S02]  /*1e80*/  IMAD R4, R21, R42.reuse, RZ ;  /* 0x0000002a15047224 */ /* 0x081fe400078e02ff */
[----:B------:R-:W-:-:S04]  /*1e90*/  IMAD.WIDE.U32 R20, R41, R42, R8 ;  /* 0x0000002a29147225 */ /* 0x000fc800078e0008 */
[----:B------:R-:W-:Y:S02]  /*1ea0*/  IMAD R43, R41, R43, R4 ;  /* 0x0000002b292b7224 */ /* 0x000fe400078e0204 */
[-C--:B-1----:R-:W-:Y:S02]  /*1eb0*/  IMAD R6, R7, R48.reuse, RZ ;  /* 0x0000003007067224 */ /* 0x082fe400078e02ff */
[----:B------:R-:W-:Y:S02]  /*1ec0*/  IMAD.IADD R11, R21, 0x1, R43 ;  /* 0x00000001150b7824 */ /* 0x000fe400078e022b */
[----:B------:R-:W-:Y:S02]  /*1ed0*/  IMAD.MOV.U32 R10, RZ, RZ, R20 ;  /* 0x000000ffff0a7224 */ /* 0x000fe400078e0014 */
[C---:B------:R-:W-:Y:S02]  /*1ee0*/  IMAD R45, R53.reuse, R49, R6 ;  /* 0x00000031352d7224 */ /* 0x040fe400078e0206 */
[----:B------:R-:W-:-:S04]  /*1ef0*/  IMAD.WIDE.U32 R4, R53, R48, R10 ;  /* 0x0000003035047225 */ /* 0x000fc800078e000a */
[----:B------:R-:W-:Y:S01]  /*1f00*/  IMAD.IADD R5, R5, 0x1, R45 ;  /* 0x0000000105057824 */ /* 0x000fe200078e022d */
[----:B--2---:R-:W-:-:S04]  /*1f10*/  LEA R6, P0, R4, R50, 0x1 ;  /* 0x0000003204067211 */ /* 0x004fc800078008ff */
[----:B------:R-:W-:-:S05]  /*1f20*/  LEA.HI.X R7, R4, R51, R5, 0x1, P0 ;  /* 0x0000003304077211 */ /* 0x000fca00000f0c05 */
[----:B------:R0:W2:Y:S01]  /*1f30*/  @P3 LDG.E.LTC128B.U16 R15, desc[UR36][R6.64] ;  /* 0x00000024060f3981 */ /* 0x0000a2000c1e1520 */
[----:B------:R-:W-:Y:S01]  /*1f40*/  LEA R4, P0, R14, UR4, 0x1 ;  /* 0x000000040e047c11 */ /* 0x000fe2000f8008ff */
[----:B------:R-:W-:Y:S01]  /*1f50*/  IMAD.WIDE.U32 R12, R53, R48, R8 ;  /* 0x00000030350c7225 */ /* 0x000fe200078e0008 */
[----:B------:R-:W-:Y:S03]  /*1f60*/  BSSY B1, `(.L_x_31) ;  /* 0x0000014000017945 */ /* 0x000fe60003800000 */
[----:B------:R-:W-:Y:S02]  /*1f70*/  IMAD.IADD R13, R45, 0x1, R13 ;  /* 0x000000012d0d7824 */ /* 0x000fe400078e020d */
[----:B------:R-:W-:-:S04]  /*1f80*/  IMAD.WIDE.U32 R12, R41, R42, R12 ;  /* 0x0000002a290c7225 */ /* 0x000fc800078e000c */
[----:B0-----:R-:W-:Y:S01]  /*1f90*/  IMAD.IADD R7, R43, 0x1, R13 ;  /* 0x000000012b077824 */ /* 0x001fe200078e020d */
[----:B------:R-:W-:-:S04]  /*1fa0*/  LEA R6, P4, R12, R50, 0x1 ;  /* 0x000000320c067211 */ /* 0x000fc800078808ff */
[----:B------:R-:W-:Y:S01]  /*1fb0*/  LEA.HI.X R7, R12, R51, R7, 0x1, P4 ;  /* 0x000000330c077211 */ /* 0x000fe200020f0c07 */
[----:B------:R-:W-:Y:S02]  /*1fc0*/  IMAD.SHL.U32 R12, R48, 0x8, RZ ;  /* 0x00000008300c7824 */ /* 0x000fe400078e00ff */
[----:B--2---:R-:W-:-:S05]  /*1fd0*/  HADD2.F32 R5, -RZ, R15.H0_H0 ;  /* 0x2000000fff057230 */ /* 0x004fca0000004100 */
[----:B------:R-:W-:-:S04]  /*1fe0*/  FMUL R5, R5, R40 ;  /* 0x0000002805057220 */ /* 0x000fc80000400000 */
[----:B------:R-:W-:Y:S01]  /*1ff0*/  FFMA R24, R24, R23, R5 ;  /* 0x0000001718187223 */ /* 0x000fe20000000005 */
[----:B------:R-:W-:Y:S02]  /*2000*/  LEA.HI.X R5, R14, UR5, R55, 0x1, P0 ;  /* 0x000000050e057c11 */ /* 0x000fe400080f0c37 */
[----:B------:R-:W-:Y:S02]  /*2010*/  ISETP.GT.AND P0, PT, R52, 0x1, PT ;  /* 0x000000013400780c */ /* 0x000fe40003f04270 */
[----:B------:R-:W-:Y:S02]  /*2020*/  F2FP.F16.F32.PACK_AB R24, RZ, R24 ;  /* 0x00000018ff18723e */ /* 0x000fe400000000ff */
[----:B------:R-:W-:Y:S02]  /*2030*/  ISETP.GT.AND P2, PT, R3, RZ, P0 ;  /* 0x000000ff0300720c */ /* 0x000fe40000744270 */
[----:B------:R-:W-:Y:S02]  /*2040*/  PRMT R13, R24, 0x7610, R13 ;  /* 0x00007610180d7816 */ /* 0x000fe4000000000d */
[----:B------:R-:W-:-:S03]  /*2050*/  PRMT R24, R15, 0x7610, R24 ;  /* 0x000076100f187816 */ /* 0x000fc60000000018 */
[----:B------:R0:W-:Y:S02]  /*2060*/  @P3 STG.E.U16 desc[UR36][R4.64], R13 ;  /* 0x0000000d04003986 */ /* 0x0001e4000c101524 */
[----:B0-----:R-:W-:-:S04]  /*2070*/  SHF.L.U64.HI R13, R48, 0x3, R49 ;  /* 0x00000003300d7819 */ /* 0x001fc80000010231 */
[----:B------:R-:W-:Y:S05]  /*2080*/  @!P2 BRA `(.L_x_32) ;  /* 0x000000000004a947 */ /* 0x000fea0003800000 */
[----:B------:R0:W5:Y:S02]  /*2090*/  LDG.E.LTC128B.U16 R24, desc[UR36][R6.64+0x2] ;  /* 0x0000022406187981 */ /* 0x000164000c1e1520 */
.L_x_32:
[----:B------:R-:W-:Y:S05]  /*20a0*/  BSYNC B1 ;  /* 0x0000000000017941 */ /* 0x000fea0003800000 */
.L_x_31:
[----:B-----5:R-:W-:Y:S01]  /*20b0*/  HADD2.F32 R21, -RZ, R24.H0_H0 ;  /* 0x20000018ff157230 */ /* 0x020fe20000004100 */
[----:B------:R-:W-:Y:S01]  /*20c0*/  ISETP.GT.AND P1, PT, R3, 0x8, P1 ;  /* 0x000000080300780c */ /* 0x000fe20000f24270 */
[----:B------:R-:W-:-:S04]  /*20d0*/  IMAD.WIDE.U32 R14, R53, R48, R12 ;  /* 0x00000030350e7225 */ /* 0x000fc800078e000c */
[----:B------:R-:W-:Y:S01]  /*20e0*/  FMUL R10, R21, R40 ;  /* 0x00000028150a7220 */ /* 0x000fe20000400000 */
[----:B------:R-:W-:Y:S01]  /*20f0*/  IMAD.IADD R45, R45, 0x1, R15 ;  /* 0x000000012d2d7824 */ /* 0x000fe200078e020f */
[----:B------:R-:W-:Y:S02]  /*2100*/  IADD3 R20, P3, R20, R14, RZ ;  /* 0x0000000e14147210 */ /* 0x000fe40007f7e0ff */
[----:B------:R-:W-:-:S03]  /*2110*/  FFMA R10, R25, R23, R10 ;  /* 0x00000017190a7223 */ /* 0x000fc6000000000a */
[----:B------:R-:W-:Y:S01]  /*2120*/  IMAD.X R11, R45, 0x1, R11, P3 ;  /* 0x000000012d0b7824 */ /* 0x000fe200018e060b */
[C---:B------:R-:W-:Y:S02]  /*2130*/  LEA R12, P3, R20.reuse, R50, 0x1 ;  /* 0x00000032140c7211 */ /* 0x040fe400078608ff */
[----:B------:R-:W-:Y:S02]  /*2140*/  F2FP.F16.F32.PACK_AB R10, RZ, R10 ;  /* 0x0000000aff0a723e */ /* 0x000fe400000000ff */
[----:B------:R-:W-:Y:S02]  /*2150*/  LEA.HI.X R13, R20, R51, R11, 0x1, P3 ;  /* 0x00000033140d7211 */ /* 0x000fe400018f0c0b */
[----:B------:R-:W-:-:S05]  /*2160*/  PRMT R15, R10, 0x7610, R15 ;  /* 0x000076100a0f7816 */ /* 0x000fca000000000f */
[----:B------:R1:W-:Y:S04]  /*2170*/  @P2 STG.E.U16 desc[UR36][R4.64+0x2], R15 ;  /* 0x0000020f04002986 */ /* 0x0003e8000c101524 */
[----:B------:R-:W2:Y:S01]  /*2180*/  @P1 LDG.E.LTC128B.U16 R24, desc[UR36][R12.64] ;  /* 0x000000240c181981 */ /* 0x000ea2000c1e1520 */
[----:B------:R-:W-:Y:S01]  /*2190*/  IADD3 R14, P2, R8, R14, RZ ;  /* 0x0000000e080e7210 */ /* 0x000fe20007f5e0ff */
[----:B------:R-:W-:Y:S01]  /*21a0*/  BSSY B1, `(.L_x_33) ;  /* 0x0000011000017945 */ /* 0x000fe20003800000 */
[C---:B------:R-:W-:Y:S02]  /*21b0*/  SHF.L.U64.HI R21, R46.reuse, 0x4, R47 ;  /* 0x000000042e157819 */ /* 0x040fe4000001022f */
[----:B------:R-:W-:Y:S01]  /*21c0*/  ISETP.GT.AND P0, PT, R3, 0x8, P0 ;  /* 0x000000080300780c */ /* 0x000fe20000704270 */
[----:B-1----:R-:W-:Y:S01]  /*21d0*/  IMAD.X R15, R9, 0x1, R45, P2 ;  /* 0x00000001090f7824 */ /* 0x002fe200010e062d */
[----:B------:R-:W-:Y:S01]  /*21e0*/  LEA R10, P2, R46, R4, 0x4 ;  /* 0x000000042e0a7211 */ /* 0x000fe200078420ff */
[----:B------:R-:W-:-:S04]  /*21f0*/  IMAD.WIDE.U32 R14, R41, R42, R14 ;  /* 0x0000002a290e7225 */ /* 0x000fc800078e000e */
[----:B------:R-:W-:Y:S01]  /*2200*/  IMAD.IADD R9, R43, 0x1, R15 ;  /* 0x000000012b097824 */ /* 0x000fe200078e020f */
[----:B------:R-:W-:-:S04]  /*2210*/  LEA R8, P3, R14, R50, 0x1 ;  /* 0x000000320e087211 */ /* 0x000fc800078608ff */
[----:B------:R-:W-:Y:S01]  /*2220*/  LEA.HI.X R9, R14, R51, R9, 0x1, P3 ;  /* 0x000000330e097211 */ /* 0x000fe200018f0c09 */
[----:B--2---:R-:W-:-:S05]  /*2230*/  HADD2.F32 R11, -RZ, R24.H0_H0 ;  /* 0x20000018ff0b7230 */ /* 0x004fca0000004100 */
[----:B------:R-:W-:-:S04]  /*2240*/  FMUL R11, R11, R40 ;  /* 0x000000280b0b7220 */ /* 0x000fc80000400000 */
[----:B------:R-:W-:-:S05]  /*2250*/  FFMA R11, R26, R23, R11 ;  /* 0x000000171a0b7223 */ /* 0x000fca000000000b */
[----:B------:R-:W-:Y:S01]  /*2260*/  F2FP.F16.F32.PACK_AB R12, RZ, R11 ;  /* 0x0000000bff0c723e */ /* 0x000fe200000000ff */
[----:B------:R-:W-:-:S05]  /*2270*/  IMAD.X R11, R21, 0x1, R5, P2 ;  /* 0x00000001150b7824 */ /* 0x000fca00010e0605 */
[----:B------:R1:W-:Y:S01]  /*2280*/  @P1 STG.E.U16 desc[UR36][R10.64], R12 ;  /* 0x0000000c0a001986 */ /* 0x0003e2000c101524 */
[----:B------:R-:W-:Y:S05]  /*2290*/  @!P0 BRA `(.L_x_34) ;  /* 0x0000000000048947 */ /* 0x000fea0003800000 */
[----:B------:R2:W5:Y:S02]  /*22a0*/  LDG.E.LTC128B.U16 R24, desc[UR36][R8.64+0x2] ;  /* 0x0000022408187981 */ /* 0x000564000c1e1520 */
.L_x_34:
[----:B------:R-:W-:Y:S05]  /*22b0*/  BSYNC B1 ;  /* 0x0000000000017941 */ /* 0x000fea0003800000 */
.L_x_33:
[----:B-----5:R-:W-:Y:S01]  /*22c0*/  HADD2.F32 R13, -RZ, R24.H0_H0 ;  /* 0x20000018ff0d7230 */ /* 0x020fe20000004100 */
[----:B------:R-:W-:Y:S01]  /*22d0*/  ISETP.GT.AND P1, PT, R52, 0x8, PT ;  /* 0x000000083400780c */ /* 0x000fe20003f24270 */
[----:B------:R-:W-:Y:S03]  /*22e0*/  BSSY B1, `(.L_x_35) ;  /* 0x0000008000017945 */ /* 0x000fe60003800000 */
[----:B-1----:R-:W-:Y:S01]  /*22f0*/  FMUL R12, R13, R40 ;  /* 0x000000280d0c7220 */ /* 0x002fe20000400000 */
[----:B------:R-:W-:-:S03]  /*2300*/  ISETP.GT.AND P2, PT, R3, RZ, P1 ;  /* 0x000000ff0300720c */ /* 0x000fc60000f44270 */
[----:B------:R-:W-:-:S05]  /*2310*/  FFMA R12, R27, R23, R12 ;  /* 0x000000171b0c7223 */ /* 0x000fca000000000c */
[----:B------:R-:W-:-:S05]  /*2320*/  F2FP.F16.F32.PACK_AB R12, RZ, R12 ;  /* 0x0000000cff0c723e */ /* 0x000fca00000000ff */
[----:B------:R1:W-:Y:S01]  /*2330*/  @P0 STG.E.U16 desc[UR36][R10.64+0x2], R12 ;  /* 0x0000020c0a000986 */ /* 0x0003e2000c101524 */
[----:B------:R-:W-:Y:S05]  /*2340*/  @!P2 BRA `(.L_x_36) ;  /* 0x000000000004a947 */ /* 0x000fea0003800000 */
[----:B------:R3:W5:Y:S02]  /*2350*/  LDG.E.LTC128B.U16 R24, desc[UR36][R6.64+0x10] ;  /* 0x0000102406187981 */ /* 0x000764000c1e1520 */
.L_x_36:
[----:B------:R-:W-:Y:S05]  /*2360*/  BSYNC B1 ;  /* 0x0000000000017941 */ /* 0x000fea0003800000 */
.L_x_35:
[----:B-----5:R-:W-:Y:S01]  /*2370*/  HADD2.F32 R13, -RZ, R24.H0_H0 ;  /* 0x20000018ff0d7230 */ /* 0x020fe20000004100 */
[----:B------:R-:W-:Y:S01]  /*2380*/  ISETP.GT.AND P0, PT, R52, 0x9, PT ;  /* 0x000000093400780c */ /* 0x000fe20003f04270 */
[----:B------:R-:W-:Y:S03]  /*2390*/  BSSY B1, `(.L_x_37) ;  /* 0x0000008000017945 */ /* 0x000fe60003800000 */
[----:B------:R-:W-:Y:S01]  /*23a0*/  FMUL R13, R13, R40 ;  /* 0x000000280d0d7220 */ /* 0x000fe20000400000 */
[----:B------:R-:W-:-:S03]  /*23b0*/  ISETP.GT.AND P3, PT, R3, RZ, P0 ;  /* 0x000000ff0300720c */ /* 0x000fc60000764270 */
[----:B------:R-:W-:-:S05]  /*23c0*/  FFMA R13, R28, R23, R13 ;  /* 0x000000171c0d7223 */ /* 0x000fca000000000d */
[----:B------:R-:W-:-:S05]  /*23d0*/  F2FP.F16.F32.PACK_AB R13, RZ, R13 ;  /* 0x0000000dff0d723e */ /* 0x000fca00000000ff */
[----:B------:R4:W-:Y:S01]  /*23e0*/  @P2 STG.E.U16 desc[UR36][R4.64+0x10], R13 ;  /* 0x0000100d04002986 */ /* 0x0009e2000c101524 */
[----:B------:R-:W-:Y:S05]  /*23f0*/  @!P3 BRA `(.L_x_38) ;  /* 0x000000000004b947 */ /* 0x000fea0003800000 */
[----:B------:R0:W5:Y:S02]  /*2400*/  LDG.E.LTC128B.U16 R24, desc[UR36][R6.64+0x12] ;  /* 0x0000122406187981 */ /* 0x000164000c1e1520 */
.L_x_38:
[----:B------:R-:W-:Y:S05]  /*2410*/  BSYNC B1 ;  /* 0x0000000000017941 */ /* 0x000fea0003800000 */
.L_x_37:
[----:B----45:R-:W-:Y:S01]  /*2420*/  HADD2.F32 R13, -RZ, R24.H0_H0 ;  /* 0x20000018ff0d7230 */ /* 0x030fe20000004100 */
[----:B------:R-:W-:Y:S01]  /*2430*/  ISETP.GT.AND P1, PT, R3, 0x8, P1 ;  /* 0x000000080300780c */ /* 0x000fe20000f24270 */
[----:B------:R-:W-:Y:S03]  /*2440*/  BSSY B1, `(.L_x_39) ;  /* 0x0000007000017945 */ /* 0x000fe60003800000 */
[----:B-1----:R-:W-:-:S04]  /*2450*/  FMUL R12, R13, R40 ;  /* 0x000000280d0c7220 */ /* 0x002fc80000400000 */
[----:B------:R-:W-:-:S05]  /*2460*/  FFMA R12, R29, R23, R12 ;  /* 0x000000171d0c7223 */ /* 0x000fca000000000c */
[----:B------:R-:W-:-:S05]  /*2470*/  F2FP.F16.F32.PACK_AB R12, RZ, R12 ;  /* 0x0000000cff0c723e */ /* 0x000fca00000000ff */
[----:B------:R1:W-:Y:S01]  /*2480*/  @P3 STG.E.U16 desc[UR36][R4.64+0x12], R12 ;  /* 0x0000120c04003986 */ /* 0x0003e2000c101524 */
[----:B------:R-:W-:Y:S05]  /*2490*/  @!P1 BRA `(.L_x_40) ;  /* 0x0000000000049947 */ /* 0x000fea0003800000 */
[----:B------:R4:W5:Y:S02]  /*24a0*/  LDG.E.LTC128B.U16 R24, desc[UR36][R8.64+0x10] ;  /* 0x0000102408187981 */ /* 0x000964000c1e1520 */
.L_x_40:
[----:B------:R-:W-:Y:S05]  /*24b0*/  BSYNC B1 ;  /* 0x0000000000017941 */ /* 0x000fea0003800000 */
.L_x_39:
[----:B-----5:R-:W-:Y:S01]  /*24c0*/  HADD2.F32 R13, -RZ, R24.H0_H0 ;  /* 0x20000018ff0d7230 */ /* 0x020fe20000004100 */
[----:B------:R-:W-:Y:S01]  /*24d0*/  ISETP.GT.AND P0, PT, R3, 0x8, P0 ;  /* 0x000000080300780c */ /* 0x000fe20000704270 */
[----:B------:R-:W-:Y:S03]  /*24e0*/  BSSY B1, `(.L_x_41) ;  /* 0x0000007000017945 */ /* 0x000fe60003800000 */
[----:B------:R-:W-:-:S04]  /*24f0*/  FMUL R13, R13, R40 ;  /* 0x000000280d0d7220 */ /* 0x000fc80000400000 */
[----:B------:R-:W-:-:S05]  /*2500*/  FFMA R13, R30, R23, R13 ;  /* 0x000000171e0d7223 */ /* 0x000fca000000000d */
[----:B------:R-:W-:-:S05]  /*2510*/  F2FP.F16.F32.PACK_AB R13, RZ, R13 ;  /* 0x0000000dff0d723e */ /* 0x000fca00000000ff */
[----:B------:R0:W-:Y:S01]  /*2520*/  @P1 STG.E.U16 desc[UR36][R10.64+0x10], R13 ;  /* 0x0000100d0a001986 */ /* 0x0001e2000c101524 */
[----:B------:R-:W-:Y:S05]  /*2530*/  @!P0 BRA `(.L_x_42) ;  /* 0x0000000000048947 */ /* 0x000fea0003800000 */
[----:B------:R0:W5:Y:S02]  /*2540*/  LDG.E.LTC128B.U16 R24, desc[UR36][R8.64+0x12] ;  /* 0x0000122408187981 */ /* 0x000164000c1e1520 */
.L_x_42:
[----:B------:R-:W-:Y:S05]  /*2550*/  BSYNC B1 ;  /* 0x0000000000017941 */ /* 0x000fea0003800000 */
.L_x_41:
[----:B0----5:R-:W-:Y:S01]  /*2560*/  HADD2.F32 R13, -RZ, R24.H0_H0 ;  /* 0x20000018ff0d7230 */ /* 0x021fe20000004100 */
        /* <DEDUP_REMOVED lines=9> */
.L_x_44:
[----:B------:R-:W-:Y:S05]  /*2600*/  BSYNC B1 ;  /* 0x0000000000017941 */ /* 0x000fea0003800000 */
.L_x_43:
        /* <DEDUP_REMOVED lines=10> */
.L_x_46:
[----:B------:R-:W-:Y:S05]  /*26b0*/  BSYNC B1 ;  /* 0x0000000000017941 */ /* 0x000fea0003800000 */
.L_x_45:
[----:B0----5:R-:W-:Y:S01]  /*26c0*/  HADD2.F32 R13, -RZ, R24.H0_H0 ;  /* 0x20000018ff0d7230 */ /* 0x021fe20000004100 */
        /* <DEDUP_REMOVED lines=8> */
.L_x_48:
[----:B------:R-:W-:Y:S05]  /*2750*/  BSYNC B1 ;  /* 0x0000000000017941 */ /* 0x000fea0003800000 */
.L_x_47:
        /* <DEDUP_REMOVED lines=9> */
.L_x_50:
[----:B------:R-:W-:Y:S05]  /*27f0*/  BSYNC B1 ;  /* 0x0000000000017941 */ /* 0x000fea0003800000 */
.L_x_49:
[----:B0----5:R-:W-:Y:S01]  /*2800*/  HADD2.F32 R13, -RZ, R24.H0_H0 ;  /* 0x20000018ff0d7230 */ /* 0x021fe20000004100 */
        /* <DEDUP_REMOVED lines=9> */
.L_x_52:
[----:B------:R-:W-:Y:S05]  /*28a0*/  BSYNC B1 ;  /* 0x0000000000017941 */ /* 0x000fea0003800000 */
.L_x_51:
        /* <DEDUP_REMOVED lines=10> */
.L_x_54:
[----:B------:R-:W-:Y:S05]  /*2950*/  BSYNC B1 ;  /* 0x0000000000017941 */ /* 0x000fea0003800000 */
.L_x_53:
[----:B01-3-5:R-:W-:Y:S01]  /*2960*/  HADD2.F32 R7, -RZ, R24.H0_H0 ;  /* 0x20000018ff077230 */ /* 0x02bfe20000004100 */
        /* <DEDUP_REMOVED lines=8> */
.L_x_56:
[----:B------:R-:W-:Y:S05]  /*29f0*/  BSYNC B1 ;  /* 0x0000000000017941 */ /* 0x000fea0003800000 */
.L_x_55:
[----:B0----5:R-:W-:Y:S01]  /*2a00*/  HADD2.F32 R5, -RZ, R24.H0_H0 ;  /* 0x20000018ff057230 */ /* 0x021fe20000004100 */
[----:B------:R-:W-:Y:S01]  /*2a10*/  ISETP.GT.AND P0, PT, R3, 0x8, P0 ;  /* 0x000000080300780c */ /* 0x000fe20000704270 */
[----:B------:R-:W-:Y:S01]  /*2a20*/  @P1 IMAD.MOV.U32 R4, RZ, RZ, R10 ;  /* 0x000000ffff041224 */ /* 0x000fe200078e000a */
[----:B------:R-:W-:Y:S02]  /*2a30*/  BSSY B1, `(.L_x_57) ;  /* 0x0000009000017945 */ /* 0x000fe40003800000 */
[----:B------:R-:W-:-:S04]  /*2a40*/  FMUL R5, R5, R40 ;  /* 0x0000002805057220 */ /* 0x000fc80000400000 */
[----:B------:R-:W-:-:S05]  /*2a50*/  FFMA R5, R38, R23, R5 ;  /* 0x0000001726057223 */ /* 0x000fca0000000005 */
[----:B------:R-:W-:-:S04]  /*2a60*/  F2FP.F16.F32.PACK_AB R5, RZ, R5 ;  /* 0x00000005ff05723e */ /* 0x000fc800000000ff */
[----:B------:R-:W-:Y:S01]  /*2a70*/  PRMT R6, R5, 0x7610, R6 ;  /* 0x0000761005067816 */ /* 0x000fe20000000006 */
[----:B------:R-:W-:-:S05]  /*2a80*/  @P1 IMAD.MOV.U32 R5, RZ, RZ, R11 ;  /* 0x000000ffff051224 */ /* 0x000fca00078e000b */
[----:B------:R0:W-:Y:S01]  /*2a90*/  @P1 STG.E.U16 desc[UR36][R4.64+0x30], R6 ;  /* 0x0000300604001986 */ /* 0x0001e2000c101524 */
[----:B------:R-:W-:Y:S05]  /*2aa0*/  @!P0 BRA `(.L_x_58) ;  /* 0x0000000000048947 */ /* 0x000fea0003800000 */
[----:B------:R3:W5:Y:S02]  /*2ab0*/  LDG.E.LTC128B.U16 R24, desc[UR36][R8.64+0x32] ;  /* 0x0000322408187981 */ /* 0x000764000c1e1520 */
.L_x_58:
[----:B------:R-:W-:Y:S05]  /*2ac0*/  BSYNC B1 ;  /* 0x0000000000017941 */ /* 0x000fea0003800000 */
.L_x_57:
[----:B------:R-:W-:Y:S05]  /*2ad0*/  @!P0 BRA `(.L_x_59) ;  /* 0x0000000400508947 */ /* 0x000fea0003800000 */
[----:B-----5:R-:W-:-:S05]  /*2ae0*/  HADD2.F32 R3, -RZ, R24.H0_H0 ;  /* 0x20000018ff037230 */ /* 0x020fca0000004100 */
[----:B0-----:R-:W-:-:S04]  /*2af0*/  FMUL R4, R3, R40 ;  /* 0x0000002803047220 */ /* 0x001fc80000400000 */
[----:B------:R-:W-:-:S05]  /*2b00*/  FFMA R4, R39, R23, R4 ;  /* 0x0000001727047223 */ /* 0x000fca0000000004 */
[----:B------:R-:W-:-:S05]  /*2b10*/  F2FP.F16.F32.PACK_AB R4, RZ, R4 ;  /* 0x00000004ff04723e */ /* 0x000fca00000000ff */
[----:B------:R0:W-:Y:S01]  /*2b20*/  STG.E.U16 desc[UR36][R10.64+0x32], R4 ;  /* 0x000032040a007986 */ /* 0x0001e2000c101524 */
[----:B------:R-:W-:Y:S05]  /*2b30*/  BRA `(.L_x_59) ;  /* 0x0000000400387947 */ /* 0x000fea0003800000 */
.L_x_30:
[----:B------:R-:W-:Y:S01]  /*2b40*/  ISETP.GT.AND P2, PT, R52, 0x1, PT ;  /* 0x000000013400780c */ /* 0x000fe20003f44270 */
[----:B------:R-:W-:Y:S01]  /*2b50*/  ULDC.64 UR4, c[0x0][0x5c0] ;  /* 0x0001700000047ab9 */ /* 0x000fe20000000a00 */
[-C--:B------:R-:W-:Y:S01]  /*2b60*/  FMUL R24, R24, R23.reuse ;  /* 0x0000001718187220 */ /* 0x080fe20000400000 */
[----:B------:R-:W-:Y:S01]  /*2b70*/  LEA R4, P4, R14, UR4, 0x1 ;  /* 0x000000040e047c11 */ /* 0x000fe2000f8808ff */
[-C--:B------:R-:W-:Y:S01]  /*2b80*/  FMUL R25, R25, R23.reuse ;  /* 0x0000001719197220 */ /* 0x080fe20000400000 */
[----:B------:R-:W-:Y:S01]  /*2b90*/  ISETP.GT.AND P0, PT, R3, RZ, P2 ;  /* 0x000000ff0300720c */ /* 0x000fe20001704270 */
[-C--:B------:R-:W-:Y:S01]  /*2ba0*/  FMUL R26, R26, R23.reuse ;  /* 0x000000171a1a7220 */ /* 0x080fe20000400000 */
[----:B------:R-:W-:Y:S01]  /*2bb0*/  F2FP.F16.F32.PACK_AB R24, RZ, R24 ;  /* 0x00000018ff18723e */ /* 0x000fe200000000ff */
[-C--:B------:R-:W-:Y:S01]  /*2bc0*/  FMUL R27, R27, R23.reuse ;  /* 0x000000171b1b7220 */ /* 0x080fe20000400000 */
[----:B------:R-:W-:Y:S01]  /*2bd0*/  LEA.HI.X R5, R14, UR5, R55, 0x1, P4 ;  /* 0x000000050e057c11 */ /* 0x000fe2000a0f0c37 */
[-C--:B------:R-:W-:Y:S01]  /*2be0*/  FMUL R28, R28, R23.reuse ;  /* 0x000000171c1c7220 */ /* 0x080fe20000400000 */
[----:B------:R-:W-:Y:S01]  /*2bf0*/  ISETP.GT.AND P4, PT, R52, 0x8, PT ;  /* 0x000000083400780c */ /* 0x000fe20003f84270 */
[-C--:B------:R-:W-:Y:S01]  /*2c00*/  FMUL R29, R29, R23.reuse ;  /* 0x000000171d1d7220 */ /* 0x080fe20000400000 */
[C---:B------:R-:W-:Y:S01]  /*2c10*/  ISETP.GT.AND P1, PT, R3.reuse, 0x8, P1 ;  /* 0x000000080300780c */ /* 0x040fe20000f24270 */
[----:B------:R-:W-:Y:S01]  /*2c20*/  @P3 STG.E.U16 desc[UR36][R4.64], R24 ;  /* 0x0000001804003986 */ /* 0x000fe2000c101524 */
[----:B------:R-:W-:Y:S01]  /*2c30*/  ISETP.GT.AND P2, PT, R3, 0x8, P2 ;  /* 0x000000080300780c */ /* 0x000fe20001744270 */
[----:B------:R-:W-:Y:S01]  /*2c40*/  FMUL R30, R30, R23 ;  /* 0x000000171e1e7220 */ /* 0x000fe20000400000 */
[----:B------:R-:W-:Y:S01]  /*2c50*/  F2FP.F16.F32.PACK_AB R25, RZ, R25 ;  /* 0x00000019ff19723e */ /* 0x000fe200000000ff */
[-C--:B------:R-:W-:Y:S01]  /*2c60*/  FMUL R31, R31, R23.reuse ;  /* 0x000000171f1f7220 */ /* 0x080fe20000400000 */
[----:B------:R-:W-:Y:S01]  /*2c70*/  ISETP.GT.AND P5, PT, R3, RZ, P4 ;  /* 0x000000ff0300720c */ /* 0x000fe200027a4270 */
[-C--:B------:R-:W-:Y:S01]  /*2c80*/  FMUL R32, R32, R23.reuse ;  /* 0x0000001720207220 */ /* 0x080fe20000400000 */
[C---:B------:R-:W-:Y:S01]  /*2c90*/  SHF.L.U64.HI R47, R46.reuse, 0x4, R47 ;  /* 0x000000042e2f7819 */ /* 0x040fe2000001022f */
[----:B------:R-:W-:Y:S01]  /*2ca0*/  @P0 STG.E.U16 desc[UR36][R4.64+0x2], R25 ;  /* 0x0000021904000986 */ /* 0x000fe2000c101524 */
[----:B------:R-:W-:Y:S01]  /*2cb0*/  LEA R6, P3, R46, R4, 0x4 ;  /* 0x000000042e067211 */ /* 0x000fe200078620ff */
[-C--:B------:R-:W-:Y:S01]  /*2cc0*/  FMUL R33, R33, R23.reuse ;  /* 0x0000001721217220 */ /* 0x080fe20000400000 */
[----:B------:R-:W-:Y:S01]  /*2cd0*/  F2FP.F16.F32.PACK_AB R26, RZ, R26 ;  /* 0x0000001aff1a723e */ /* 0x000fe200000000ff */
[----:B------:R-:W-:Y:S01]  /*2ce0*/  FMUL R34, R34, R23 ;  /* 0x0000001722227220 */ /* 0x000fe20000400000 */
[----:B------:R-:W-:Y:S01]  /*2cf0*/  ISETP.GT.AND P0, PT, R52, 0x9, PT ;  /* 0x000000093400780c */ /* 0x000fe20003f04270 */
[----:B------:R-:W-:Y:S01]  /*2d00*/  IMAD.X R7, R47, 0x1, R5, P3 ;  /* 0x000000012f077824 */ /* 0x000fe200018e0605 */
[----:B------:R-:W-:Y:S01]  /*2d10*/  F2FP.F16.F32.PACK_AB R27, RZ, R27 ;  /* 0x0000001bff1b723e */ /* 0x000fe200000000ff */
[-C--:B------:R-:W-:Y:S01]  /*2d20*/  FMUL R35, R35, R23.reuse ;  /* 0x0000001723237220 */ /* 0x080fe20000400000 */
[----:B------:R-:W-:Y:S01]  /*2d30*/  F2FP.F16.F32.PACK_AB R28, RZ, R28 ;  /* 0x0000001cff1c723e */ /* 0x000fe200000000ff */
[-C--:B------:R-:W-:Y:S01]  /*2d40*/  FMUL R36, R36, R23.reuse ;  /* 0x0000001724247220 */ /* 0x080fe20000400000 */
[C---:B------:R-:W-:Y:S01]  /*2d50*/  ISETP.GT.AND P3, PT, R3.reuse, RZ, P0 ;  /* 0x000000ff0300720c */ /* 0x040fe20000764270 */
[----:B------:R-:W-:Y:S01]  /*2d60*/  @P1 STG.E.U16 desc[UR36][R6.64], R26 ;  /* 0x0000001a06001986 */ /* 0x000fe2000c101524 */
[----:B------:R-:W-:Y:S01]  /*2d70*/  ISETP.GT.AND P4, PT, R3, 0x8, P4 ;  /* 0x000000080300780c */ /* 0x000fe20002784270 */
[----:B------:R-:W-:Y:S01]  /*2d80*/  FMUL R37, R37, R23 ;  /* 0x0000001725257220 */ /* 0x000fe20000400000 */
[----:B------:R-:W-:Y:S01]  /*2d90*/  F2FP.F16.F32.PACK_AB R29, RZ, R29 ;  /* 0x0000001dff1d723e */ /* 0x000fe200000000ff */
[----:B------:R-:W-:Y:S01]  /*2da0*/  @P2 STG.E.U16 desc[UR36][R6.64+0x2], R27 ;  /* 0x0000021b06002986 */ /* 0x000fe2000c101524 */
[----:B------:R-:W-:Y:S01]  /*2db0*/  F2FP.F16.F32.PACK_AB R30, RZ, R30 ;  /* 0x0000001eff1e723e */ /* 0x000fe200000000ff */
[----:B------:R-:W-:Y:S01]  /*2dc0*/  FMUL R38, R38, R23 ;  /* 0x0000001726267220 */ /* 0x000fe20000400000 */
[----:B------:R-:W-:Y:S01]  /*2dd0*/  F2FP.F16.F32.PACK_AB R31, RZ, R31 ;  /* 0x0000001fff1f723e */ /* 0x000fe200000000ff */
[----:B------:R-:W-:Y:S01]  /*2de0*/  @P5 STG.E.U16 desc[UR36][R4.64+0x10], R28 ;  /* 0x0000101c04005986 */ /* 0x000fe2000c101524 */
[----:B------:R-:W-:Y:S01]  /*2df0*/  ISETP.GT.AND P5, PT, R3, 0x8, P0 ;  /* 0x000000080300780c */ /* 0x000fe200007a4270 */
[----:B------:R-:W-:Y:S01]  /*2e00*/  FMUL R39, R39, R23 ;  /* 0x0000001727277220 */ /* 0x000fe20000400000 */
[C---:B------:R-:W-:Y:S01]  /*2e10*/  ISETP.GT.AND P2, PT, R52.reuse, 0x11, PT ;  /* 0x000000113400780c */ /* 0x040fe20003f44270 */
[----:B------:R-:W-:Y:S01]  /*2e20*/  @P3 STG.E.U16 desc[UR36][R4.64+0x12], R29 ;  /* 0x0000121d04003986 */ /* 0x000fe2000c101524 */
[----:B------:R-:W-:-:S02]  /*2e30*/  ISETP.GT.AND P3, PT, R52, 0x10, PT ;  /* 0x000000103400780c */ /* 0x000fc40003f64270 */
[----:B------:R-:W-:Y:S01]  /*2e40*/  F2FP.F16.F32.PACK_AB R32, RZ, R32 ;  /* 0x00000020ff20723e */ /* 0x000fe200000000ff */
[----:B------:R-:W-:Y:S01]  /*2e50*/  @P4 STG.E.U16 desc[UR36][R6.64+0x10], R30 ;  /* 0x0000101e06004986 */ /* 0x000fe2000c101524 */
[C---:B------:R-:W-:Y:S02]  /*2e60*/  ISETP.GT.AND P4, PT, R3.reuse, RZ, P2 ;  /* 0x000000ff0300720c */ /* 0x040fe40001784270 */
[----:B------:R-:W-:Y:S02]  /*2e70*/  F2FP.F16.F32.PACK_AB R33, RZ, R33 ;  /* 0x00000021ff21723e */ /* 0x000fe400000000ff */
[C---:B------:R-:W-:Y:S01]  /*2e80*/  ISETP.GT.AND P1, PT, R52.reuse, 0x18, PT ;  /* 0x000000183400780c */ /* 0x040fe20003f24270 */
[----:B------:R-:W-:Y:S01]  /*2e90*/  @P5 STG.E.U16 desc[UR36][R6.64+0x12], R31 ;  /* 0x0000121f06005986 */ /* 0x000fe2000c101524 */
[----:B------:R-:W-:Y:S02]  /*2ea0*/  ISETP.GT.AND P5, PT, R3, RZ, P3 ;  /* 0x000000ff0300720c */ /* 0x000fe40001fa4270 */
[----:B------:R-:W-:-:S02]  /*2eb0*/  ISETP.GT.AND P0, PT, R52, 0x19, PT ;  /* 0x000000193400780c */ /* 0x000fc40003f04270 */
[C---:B------:R-:W-:Y:S02]  /*2ec0*/  ISETP.GT.AND P3, PT, R3.reuse, 0x8, P3 ;  /* 0x000000080300780c */ /* 0x040fe40001f64270 */
[C---:B------:R-:W-:Y:S02]  /*2ed0*/  ISETP.GT.AND P2, PT, R3.reuse, 0x8, P2 ;  /* 0x000000080300780c */ /* 0x040fe40001744270 */
[----:B------:R-:W-:Y:S02]  /*2ee0*/  F2FP.F16.F32.PACK_AB R34, RZ, R34 ;  /* 0x00000022ff22723e */ /* 0x000fe400000000ff */
[----:B------:R-:W-:Y:S02]  /*2ef0*/  F2FP.F16.F32.PACK_AB R35, RZ, R35 ;  /* 0x00000023ff23723e */ /* 0x000fe400000000ff */
[----:B------:R-:W-:Y:S01]  /*2f00*/  F2FP.F16.F32.PACK_AB R36, RZ, R36 ;  /* 0x00000024ff24723e */ /* 0x000fe200000000ff */
[----:B------:R-:W-:Y:S01]  /*2f10*/  @P5 STG.E.U16 desc[UR36][R4.64+0x20], R32 ;  /* 0x0000202004005986 */ /* 0x000fe2000c101524 */
[----:B------:R-:W-:-:S02]  /*2f20*/  ISETP.GT.AND P5, PT, R3, RZ, P0 ;  /* 0x000000ff0300720c */ /* 0x000fc400007a4270 */
[C---:B------:R-:W-:Y:S01]  /*2f30*/  ISETP.GT.AND P0, PT, R3.reuse, 0x8, P0 ;  /* 0x000000080300780c */ /* 0x040fe20000704270 */
[----:B------:R-:W-:Y:S01]  /*2f40*/  @P4 STG.E.U16 desc[UR36][R4.64+0x22], R33 ;  /* 0x0000222104004986 */ /* 0x000fe2000c101524 */
[C---:B------:R-:W-:Y:S02]  /*2f50*/  ISETP.GT.AND P4, PT, R3.reuse, RZ, P1 ;  /* 0x000000ff0300720c */ /* 0x040fe40000f84270 */
[----:B------:R-:W-:Y:S01]  /*2f60*/  ISETP.GT.AND P1, PT, R3, 0x8, P1 ;  /* 0x000000080300780c */ /* 0x000fe20000f24270 */
[----:B------:R-:W-:Y:S01]  /*2f70*/  @P3 STG.E.U16 desc[UR36][R6.64+0x20], R34 ;  /* 0x0000202206003986 */ /* 0x000fe2000c101524 */
[----:B------:R-:W-:Y:S02]  /*2f80*/  F2FP.F16.F32.PACK_AB R37, RZ, R37 ;  /* 0x00000025ff25723e */ /* 0x000fe400000000ff */
[----:B------:R-:W-:Y:S01]  /*2f90*/  F2FP.F16.F32.PACK_AB R38, RZ, R38 ;  /* 0x00000026ff26723e */ /* 0x000fe200000000ff */
[----:B------:R-:W-:Y:S01]  /*2fa0*/  @P2 STG.E.U16 desc[UR36][R6.64+0x22], R35 ;  /* 0x0000222306002986 */ /* 0x000fe2000c101524 */
[----:B------:R-:W-:-:S05]  /*2fb0*/  F2FP.F16.F32.PACK_AB R39, RZ, R39 ;  /* 0x00000027ff27723e */ /* 0x000fca00000000ff */
[----:B------:R-:W-:Y:S04]  /*2fc0*/  @P4 STG.E.U16 desc[UR36][R4.64+0x30], R36 ;  /* 0x0000302404004986 */ /* 0x000fe8000c101524 */
[----:B------:R0:W-:Y:S02]  /*2fd0*/  @P5 STG.E.U16 desc[UR36][R4.64+0x32], R37 ;  /* 0x0000322504005986 */ /* 0x0001e4000c101524 */
[----:B0-----:R-:W-:Y:S02]  /*2fe0*/  @P1 IMAD.MOV.U32 R4, RZ, RZ, R6 ;  /* 0x000000ffff041224 */ /* 0x001fe400078e0006 */
[----:B------:R-:W-:-:S05]  /*2ff0*/  @P1 IMAD.MOV.U32 R5, RZ, RZ, R7 ;  /* 0x000000ffff051224 */ /* 0x000fca00078e0007 */
[----:B------:R0:W-:Y:S04]  /*3000*/  @P1 STG.E.U16 desc[UR36][R4.64+0x30], R38 ;  /* 0x0000302604001986 */ /* 0x0001e8000c101524 */
[----:B------:R0:W-:Y:S02]  /*3010*/  @P0 STG.E.U16 desc[UR36][R6.64+0x32], R39 ;  /* 0x0000322706000986 */ /* 0x0001e4000c101524 */
.L_x_59:
[----:B------:R-:W-:Y:S05]  /*3020*/  BSYNC B0 ;  /* 0x0000000000007941 */ /* 0x000fea0003800000 */
.L_x_29:
[----:B------:R-:W-:Y:S01]  /*3030*/  ULDC UR4, c[0x0][0xc] ;  /* 0x0000030000047ab9 */ /* 0x000fe20000000800 */
[----:B------:R-:W-:Y:S01]  /*3040*/  ULDC UR5, c[0x0][0x10] ;  /* 0x0000040000057ab9 */ /* 0x000fe20000000800 */
[----:B0-----:R-:W0:Y:S01]  /*3050*/  LDC R5, c[0x0][0x14] ;  /* 0x00000500ff057b82 */ /* 0x001e220000000800 */
[----:B------:R-:W-:Y:S01]  /*3060*/  UIMAD.WIDE.U32 UR4, UR4, UR5, URZ ;  /* 0x00000005040472a5 */ /* 0x000fe2000f8e003f */
[----:B------:R-:W-:Y:S02]  /*3070*/  IMAD.MOV.U32 R3, RZ, RZ, R17 ;  /* 0x000000ffff037224 */ /* 0x000fe400078e0011 */
[----:B------:R-:W-:Y:S02]  /*3080*/  IMAD.MOV.U32 R43, RZ, RZ, -0x1 ;  /* 0xffffffffff2b7424 */ /* 0x000fe400078e00ff */
[----:B------:R-:W-:Y:S02]  /*3090*/  IMAD.MOV.U32 R41, RZ, RZ, -0x1 ;  /* 0xffffffffff297424 */ /* 0x000fe400078e00ff */
[----:B0-----:R-:W-:-:S04]  /*30a0*/  IMAD.WIDE.U32 R2, R5, UR4, R2 ;  /* 0x0000000405027c25 */ /* 0x001fc8000f8e0002 */
[----:B------:R-:W-:Y:S01]  /*30b0*/  IMAD R5, R5, UR5, RZ ;  /* 0x0000000505057c24 */ /* 0x000fe2000f8e02ff */
[----:B------:R-:W-:Y:S02]  /*30c0*/  ULDC.64 UR4, c[0x0][0x650] ;  /* 0x0001940000047ab9 */ /* 0x000fe40000000a00 */
[----:B------:R-:W-:Y:S01]  /*30d0*/  ISETP.GE.U32.AND P0, PT, R2, UR4, PT ;  /* 0x0000000402007c0c */ /* 0x000fe2000bf06070 */
[----:B------:R-:W-:Y:S01]  /*30e0*/  IMAD.IADD R17, R3, 0x1, R5 ;  /* 0x0000000103117824 */ /* 0x000fe200078e0205 */
[----:B------:R-:W-:-:S04]  /*30f0*/  PRMT R3, RZ, 0x7610, R3 ;  /* 0x00007610ff037816 */ /* 0x000fc80000000003 */
[----:B------:R-:W-:-:S13]  /*3100*/  ISETP.GE.U32.AND.EX P0, PT, R17, UR5, PT, P0 ;  /* 0x0000000511007c0c */ /* 0x000fda000bf06100 */
[----:B------:R-:W-:Y:S05]  /*3110*/  @P0 BRA `(.L_x_60) ;  /* 0x0000000400680947 */ /* 0x000fea0003800000 */
[----:B------:R-:W0:Y:S01]  /*3120*/  S2R R12, SR_CTAID.X ;  /* 0x00000000000c7919 */ /* 0x000e220000002500 */
[----:B------:R-:W0:Y:S01]  /*3130*/  LDC.64 R10, c[0x0][0x628] ;  /* 0x00018a00ff0a7b82 */ /* 0x000e220000000a00 */
[----:B------:R-:W-:Y:S01]  /*3140*/  ULDC UR4, c[0x0][0x150] ;  /* 0x0000540000047ab9 */ /* 0x000fe20000000800 */
[----:B-1234-:R-:W-:Y:S01]  /*3150*/  IMAD.MOV.U32 R8, RZ, RZ, R2 ;  /* 0x000000ffff087224 */ /* 0x01efe200078e0002 */
[----:B-----5:R-:W1:Y:S01]  /*3160*/  S2R R24, SR_CTAID.Y ;  /* 0x0000000000187919 */ /* 0x020e620000002600 */
[----:B------:R-:W-:-:S04]  /*3170*/  IMAD.MOV.U32 R9, RZ, RZ, R17 ;  /* 0x000000ffff097224 */ /* 0x000fc800078e0011 */
[----:B------:R-:W2:Y:S08]  /*3180*/  LDC R21, c[0x0][0x144] ;  /* 0x00005100ff157b82 */ /* 0x000eb00000000800 */
[----:B------:R-:W3:Y:S08]  /*3190*/  LDC R0, c[0x0][0x630] ;  /* 0x00018c00ff007b82 */ /* 0x000ef00000000800 */
[----:B------:R-:W4:Y:S01]  /*31a0*/  LDC.64 R14, c[0x0][0x620] ;  /* 0x00018800ff0e7b82 */ /* 0x000f220000000a00 */
[----:B0-----:R-:W-:-:S04]  /*31b0*/  ISETP.NE.U32.AND P0, PT, R10, RZ, PT ;  /* 0x000000ff0a00720c */ /* 0x001fc80003f05070 */
[----:B------:R-:W-:Y:S02]  /*31c0*/  ISETP.NE.AND.EX P0, PT, R11, RZ, PT, P0 ;  /* 0x000000ff0b00720c */ /* 0x000fe40003f05300 */
[----:B------:R-:W-:-:S05]  /*31d0*/  I2FP.F32.U32 R3, R12 ;  /* 0x0000000c00037245 */ /* 0x000fca0000201000 */
[----:B------:R-:W-:-:S04]  /*31e0*/  FMUL R3, R3, UR4 ;  /* 0x0000000403037c20 */ /* 0x000fc80008400000 */
[----:B------:R0:W0:Y:S02]  /*31f0*/  F2I.U32.TRUNC.NTZ R20, R3 ;  /* 0x0000000300147305 */ /* 0x000024000020f000 */
[----:B-123--:R-:W-:Y:S05]  /*3200*/  @!P0 BRA `(.L_x_61) ;  /* 0x0000000000288947 */ /* 0x00efea0003800000 */
[----:B0-----:R-:W0:Y:S02]  /*3210*/  LDC R3, c[0x0][0x634] ;  /* 0x00018d00ff037b82 */ /* 0x001e240000000800 */
        /* <DEDUP_REMOVED lines=9> */
.L_x_61:
[-CC-:B------:R-:W-:Y:S01]  /*32b0*/  SHF.R.U64 R41, R8, R0.reuse, R9.reuse ;  /* 0x0000000008297219 */ /* 0x180fe20000001209 */
[----:B------:R-:W1:Y:S01]  /*32c0*/  LDC.64 R28, c[0x0][0x640] ;  /* 0x00019000ff1c7b82 */ /* 0x000e620000000a00 */
[----:B------:R-:W-:Y:S01]  /*32d0*/  SHF.R.U32.HI R0, RZ, R0, R9 ;  /* 0x00000000ff007219 */ /* 0x000fe20000011609 */
[----:B0-----:R-:W-:Y:S01]  /*32e0*/  IMAD.MOV R20, RZ, RZ, -R20 ;  /* 0x000000ffff147224 */ /* 0x001fe200078e0a14 */
[----:B------:R-:W-:Y:S01]  /*32f0*/  IADD3 R7, P0, RZ, -R41, RZ ;  /* 0x80000029ff077210 */ /* 0x000fe20007f1e0ff */
[----:B------:R-:W-:Y:S02]  /*3300*/  ULDC UR4, c[0x0][0x154] ;  /* 0x0000550000047ab9 */ /* 0x000fe40000000800 */
[----:B------:R-:W-:Y:S02]  /*3310*/  IMAD R21, R21, R20, R12 ;  /* 0x0000001415157224 */ /* 0x000fe400078e020c */
[----:B------:R-:W0:Y:S01]  /*3320*/  LDC R6, c[0x0][0x618] ;  /* 0x00018600ff067b82 */ /* 0x000e220000000800 */
[----:B------:R-:W-:-:S04]  /*3330*/  IMAD.X R3, RZ, RZ, ~R0, P0 ;  /* 0x000000ffff037224 */ /* 0x000fc800000e0e00 */
[-C--:B----4-:R-:W-:Y:S02]  /*3340*/  IMAD R0, R3, R14.reuse, RZ ;  /* 0x0000000e03007224 */ /* 0x090fe400078e02ff */
[----:B------:R-:W-:Y:S01]  /*3350*/  IMAD.MOV.U32 R3, RZ, RZ, R17 ;  /* 0x000000ffff037224 */ /* 0x000fe200078e0011 */
[----:B------:R-:W2:Y:S01]  /*3360*/  LDC R8, c[0x0][0x608] ;  /* 0x00018200ff087b82 */ /* 0x000ea20000000800 */
[----:B------:R-:W-:-:S04]  /*3370*/  IMAD.WIDE.U32 R4, R7, R14, R2 ;  /* 0x0000000e07047225 */ /* 0x000fc800078e0002 */
[----:B------:R-:W-:-:S03]  /*3380*/  IMAD R3, R7, R15, R0 ;  /* 0x0000000f07037224 */ /* 0x000fc600078e0200 */
[----:B------:R-:W3:Y:S01]  /*3390*/  LDC R26, c[0x0][0x658] ;  /* 0x00019600ff1a7b82 */ /* 0x000ee20000000800 */
[----:B------:R-:W-:Y:S01]  /*33a0*/  I2FP.F32.U32 R0, R24 ;  /* 0x0000001800007245 */ /* 0x000fe20000201000 */
[----:B------:R-:W-:Y:S01]  /*33b0*/  IMAD.MOV.U32 R7, RZ, RZ, 0x1 ;  /* 0x00000001ff077424 */ /* 0x000fe200078e00ff */
[----:B-1----:R-:W-:Y:S01]  /*33c0*/  ISETP.NE.U32.AND P0, PT, R28, RZ, PT ;  /* 0x000000ff1c00720c */ /* 0x002fe20003f05070 */
[----:B------:R-:W-:Y:S02]  /*33d0*/  IMAD.IADD R3, R5, 0x1, R3 ;  /* 0x0000000105037824 */ /* 0x000fe400078e0203 */
[----:B------:R-:W-:Y:S01]  /*33e0*/  FMUL R0, R0, UR4 ;  /* 0x0000000400007c20 */ /* 0x000fe20008400000 */
[----:B------:R-:W-:Y:S01]  /*33f0*/  ISETP.NE.AND.EX P0, PT, R29, RZ, PT, P0 ;  /* 0x000000ff1d00720c */ /* 0x000fe20003f05300 */
[----:B------:R-:W1:Y:S01]  /*3400*/  LDC R15, c[0x0][0x148] ;  /* 0x00005200ff0f7b82 */ /* 0x000e620000000800 */
[-CC-:B0-----:R-:W-:Y:S01]  /*3410*/  SHF.R.U64 R12, R4, R6.reuse, R3.reuse ;  /* 0x00000006040c7219 */ /* 0x181fe20000001203 */
[----:B------:R0:W4:Y:S01]  /*3420*/  F2I.U32.TRUNC.NTZ R13, R0 ;  /* 0x00000000000d7305 */ /* 0x000122000020f000 */
[----:B------:R-:W-:Y:S01]  /*3430*/  SHF.R.U32.HI R3, RZ, R6, R3 ;  /* 0x00000006ff037219 */ /* 0x000fe20000011603 */
[----:B------:R-:W-:-:S04]  /*3440*/  IMAD.MOV.U32 R5, RZ, RZ, -0x1 ;  /* 0xffffffffff057424 */ /* 0x000fc800078e00ff */
[----:B------:R-:W0:Y:S01]  /*3450*/  LDC R20, c[0x0][0x600] ;  /* 0x00018000ff147b82 */ /* 0x000e220000000800 */
[-CC-:B--2---:R-:W-:Y:S02]  /*3460*/  SHF.R.U64 R10, R12, R8.reuse, R3.reuse ;  /* 0x000000080c0a7219 */ /* 0x184fe40000001203 */
[----:B------:R-:W-:-:S05]  /*3470*/  SHF.R.U32.HI R3, RZ, R8, R3 ;  /* 0x00000008ff037219 */ /* 0x000fca0000011603 */
[----:B------:R-:W2:Y:S01]  /*3480*/  LDC R27, c[0x0][0x648] ;  /* 0x00019200ff1b7b82 */ /* 0x000ea20000000800 */
[-C--:B---3--:R-:W-:Y:S02]  /*3490*/  SHF.L.U32 R4, R5, R26.reuse, RZ ;  /* 0x0000001a05047219 */ /* 0x088fe400000006ff */
[-CC-:B------:R-:W-:Y:S02]  /*34a0*/  SHF.R.U64 R14, R10, R26.reuse, R3.reuse ;  /* 0x0000001a0a0e7219 */ /* 0x180fe40000001203 */
[----:B------:R-:W-:Y:S02]  /*34b0*/  SHF.R.U32.HI R5, RZ, R26, R3 ;  /* 0x0000001aff057219 */ /* 0x000fe40000011603 */
[----:B------:R-:W-:Y:S01]  /*34c0*/  LOP3.LUT R25, RZ, R4, RZ, 0x33, !PT ;  /* 0x00000004ff197212 */ /* 0x000fe200078e33ff */
[----:B------:R-:W3:Y:S01]  /*34d0*/  LDC R30, c[0x0][0x638] ;  /* 0x00018e00ff1e7b82 */ /* 0x000ee20000000800 */
[----:B------:R-:W-:Y:S01]  /*34e0*/  SHF.L.U32 R26, R7, R26, RZ ;  /* 0x0000001a071a7219 */ /* 0x000fe200000006ff */
[----:B------:R-:W-:-:S06]  /*34f0*/  IMAD.MOV.U32 R4, RZ, RZ, R14 ;  /* 0x000000ffff047224 */ /* 0x000fcc00078e000e */
[----:B------:R-:W0:Y:S01]  /*3500*/  LDC R31, c[0x0][0x610] ;  /* 0x00018400ff1f7b82 */ /* 0x000e220000000800 */
[----:B----4-:R-:W-:Y:S05]  /*3510*/  @!P0 BRA `(.L_x_62) ;  /* 0x0000000000288947 */ /* 0x010fea0003800000 */
[----:B------:R-:W4:Y:S02]  /*3520*/  LDC R3, c[0x0][0x64c] ;  /* 0x00019300ff037b82 */ /* 0x000f240000000800 */
[----:B----4-:R-:W-:-:S05]  /*3530*/  IADD3 R3, P0, R14, R3, RZ ;  /* 0x000000030e037210 */ /* 0x010fca0007f1e0ff */
        /* <DEDUP_REMOVED lines=8> */
.L_x_62:
[----:B------:R-:W-:Y:S01]  /*35c0*/  ISETP.NE.AND P0, PT, R16, 0x1, PT ;  /* 0x000000011000780c */ /* 0x000fe20003f05270 */
[----:B0-----:R-:W-:Y:S01]  /*35d0*/  VIADD R7, R20, 0xffffffff ;  /* 0xffffffff14077836 */ /* 0x001fe20000000000 */
[----:B--2---:R-:W-:Y:S01]  /*35e0*/  SHF.R.U64 R0, R4, R27, R5 ;  /* 0x0000001b04007219 */ /* 0x004fe20000001205 */
[----:B------:R-:W-:Y:S01]  /*35f0*/  IMAD.MOV R13, RZ, RZ, -R13 ;  /* 0x000000ffff0d7224 */ /* 0x000fe200078e0a0d */
[----:B------:R-:W-:Y:S01]  /*3600*/  LOP3.LUT R5, R10, R25, RZ, 0xc0, !PT ;  /* 0x000000190a057212 */ /* 0x000fe200078ec0ff */
[----:B------:R-:W-:Y:S01]  /*3610*/  IMAD.MOV.U32 R4, RZ, RZ, 0x1 ;  /* 0x00000001ff047424 */ /* 0x000fe200078e00ff */
[----:B------:R-:W-:Y:S01]  /*3620*/  LOP3.LUT R12, R12, R7, RZ, 0xc0, !PT ;  /* 0x000000070c0c7212 */ /* 0x000fe200078ec0ff */
[----:B------:R-:W-:Y:S02]  /*3630*/  IMAD.MOV R3, RZ, RZ, -R0 ;  /* 0x000000ffff037224 */ /* 0x000fe400078e0a00 */
[----:B------:R-:W-:Y:S02]  /*3640*/  IMAD R0, R26, R0, R5 ;  /* 0x000000001a007224 */ /* 0x000fe400078e0205 */
[----:B---3--:R-:W-:-:S02]  /*3650*/  IMAD R3, R3, R30, R14 ;  /* 0x0000001e03037224 */ /* 0x008fc400078e020e */
[----:B-1----:R-:W-:Y:S02]  /*3660*/  @P0 IMAD R21, R15, R13, R24 ;  /* 0x0000000d0f150224 */ /* 0x002fe400078e0218 */
[----:B------:R-:W-:Y:S01]  /*3670*/  IMAD R5, R3, R20, R12 ;  /* 0x0000001403057224 */ /* 0x000fe200078e020c */
[----:B------:R-:W-:Y:S01]  /*3680*/  PRMT R3, R4, 0x7610, R3 ;  /* 0x0000761004037816 */ /* 0x000fe20000000003 */
[----:B------:R-:W-:-:S05]  /*3690*/  IMAD R0, R0, R31, R21 ;  /* 0x0000001f00007224 */ /* 0x000fca00078e0215 */
[----:B------:R-:W-:Y:S02]  /*36a0*/  SEL R43, R5, R0, !P0 ;  /* 0x00000000052b7207 */ /* 0x000fe40004000000 */
[----:B------:R-:W-:-:S07]  /*36b0*/  SEL R0, R0, R5, !P0 ;  /* 0x0000000500007207 */ /* 0x000fce0004000000 */
.L_x_60:
[----:B------:R-:W-:Y:S01]  /*36c0*/  LOP3.LUT P0, RZ, R3, 0xff, RZ, 0xc0, !PT ;  /* 0x000000ff03ff7812 */ /* 0x000fe2000780c0ff */
[----:B------:R-:W-:-:S12]  /*36d0*/  IMAD.MOV.U32 R42, RZ, RZ, R0 ;  /* 0x000000ffff2a7224 */ /* 0x000fd800078e0000 */
[----:B------:R-:W-:Y:S05]  /*36e0*/  @P0 BRA `(.L_x_63) ;  /* 0xffffffd800b80947 */ /* 0x000fea000383ffff */
[----:B------:R-:W-:Y:S05]  /*36f0*/  EXIT ;  /* 0x000000000000794d */ /* 0x000fea0003800000 */
.L_x_4:
[----:B0-----:R-:W-:Y:S01]  /*3700*/  ULDC.64 UR4, c[0x0][0x650] ;  /* 0x0001940000047ab9 */ /* 0x001fe20000000a00 */
        /* <DEDUP_REMOVED lines=25> */
.L_x_65:
[--C-:B------:R-:W-:Y:S01]  /*38a0*/  SHF.R.U64 R12, R10, R14, R11.reuse ;  /* 0x0000000e0a0c7219 */ /* 0x100fe2000000120b */
[----:B------:R-:W0:Y:S01]  /*38b0*/  LDC R22, c[0x0][0x618] ;  /* 0x00018600ff167b82 */ /* 0x000e220000000800 */
[----:B------:R-:W-:Y:S01]  /*38c0*/  I2FP.F32.U32 R8, R4 ;  /* 0x0000000400087245 */ /* 0x000fe20000201000 */
[----:B------:R-:W-:Y:S01]  /*38d0*/  ULDC UR4, c[0x0][0x150] ;  /* 0x0000540000047ab9 */ /* 0x000fe20000000800 */
[----:B------:R-:W-:Y:S01]  /*38e0*/  SHF.R.U32.HI R5, RZ, R14, R11 ;  /* 0x0000000eff057219 */ /* 0x000fe2000001160b */
[----:B------:R-:W-:Y:S01]  /*38f0*/  IMAD.MOV.U32 R6, RZ, RZ, R2 ;  /* 0x000000ffff067224 */ /* 0x000fe200078e0002 */
[----:B------:R-:W-:Y:S01]  /*3900*/  IADD3 R9, P0, RZ, -R12, RZ ;  /* 0x8000000cff097210 */ /* 0x000fe20007f1e0ff */
[----:B------:R-:W-:Y:S01]  /*3910*/  FMUL R11, R8, UR4 ;  /* 0x00000004080b7c20 */ /* 0x000fe20008400000 */
[----:B------:R-:W-:Y:S01]  /*3920*/  IMAD.MOV.U32 R7, RZ, RZ, R17 ;  /* 0x000000ffff077224 */ /* 0x000fe200078e0011 */
[----:B------:R-:W1:Y:S01]  /*3930*/  LDC.64 R24, c[0x0][0x640] ;  /* 0x00019000ff187b82 */ /* 0x000e620000000a00 */
[----:B------:R-:W-:Y:S01]  /*3940*/  ULDC UR4, c[0x0][0x154] ;  /* 0x0000550000047ab9 */ /* 0x000fe20000000800 */
[----:B------:R-:W-:-:S02]  /*3950*/  IMAD.X R5, RZ, RZ, ~R5, P0 ;  /* 0x000000ffff057224 */ /* 0x000fc400000e0e05 */
[----:B------:R-:W2:Y:S01]  /*3960*/  F2I.U32.TRUNC.NTZ R11, R11 ;  /* 0x0000000b000b7305 */ /* 0x000ea2000020f000 */
[----:B------:R-:W-:-:S03]  /*3970*/  IMAD.WIDE.U32 R6, R9, R20, R6 ;  /* 0x0000001409067225 */ /* 0x000fc600078e0006 */
[----:B------:R-:W3:Y:S01]  /*3980*/  LDC R13, c[0x0][0x144] ;  /* 0x00005100ff0d7b82 */ /* 0x000ee20000000800 */
[----:B------:R-:W-:-:S04]  /*3990*/  IMAD R8, R5, R20, RZ ;  /* 0x0000001405087224 */ /* 0x000fc800078e02ff */
[----:B------:R-:W-:Y:S02]  /*39a0*/  IMAD R5, R9, R21, R8 ;  /* 0x0000001509057224 */ /* 0x000fe400078e0208 */
[----:B------:R-:W-:Y:S01]  /*39b0*/  IMAD.MOV.U32 R8, RZ, RZ, -0x1 ;  /* 0xffffffffff087424 */ /* 0x000fe200078e00ff */
[----:B------:R-:W4:Y:S01]  /*39c0*/  LDC R14, c[0x0][0x608] ;  /* 0x00018200ff0e7b82 */ /* 0x000f220000000800 */
[----:B------:R-:W-:Y:S01]  /*39d0*/  IMAD.IADD R5, R7, 0x1, R5 ;  /* 0x0000000107057824 */ /* 0x000fe200078e0205 */
[----:B------:R-:W-:-:S04]  /*39e0*/  I2FP.F32.U32 R7, R3 ;  /* 0x0000000300077245 */ /* 0x000fc80000201000 */
[-C--:B0-----:R-:W-:Y:S01]  /*39f0*/  SHF.R.U64 R10, R6, R22.reuse, R5 ;  /* 0x00000016060a7219 */ /* 0x081fe20000001205 */
[----:B--2---:R-:W-:Y:S01]  /*3a00*/  IMAD.MOV R6, RZ, RZ, -R11 ;  /* 0x000000ffff067224 */ /* 0x004fe200078e0a0b */
[----:B------:R-:W0:Y:S01]  /*3a10*/  LDC R9, c[0x0][0x658] ;  /* 0x00019600ff097b82 */ /* 0x000e220000000800 */
[----:B-1----:R-:W-:Y:S01]  /*3a20*/  ISETP.NE.U32.AND P0, PT, R24, RZ, PT ;  /* 0x000000ff1800720c */ /* 0x002fe20003f05070 */
[----:B------:R-:W-:Y:S01]  /*3a30*/  FMUL R7, R7, UR4 ;  /* 0x0000000407077c20 */ /* 0x000fe20008400000 */
[----:B------:R-:W-:Y:S02]  /*3a40*/  SHF.R.U32.HI R5, RZ, R22, R5 ;  /* 0x00000016ff057219 */ /* 0x000fe40000011605 */
[----:B------:R-:W-:-:S03]  /*3a50*/  ISETP.NE.AND.EX P0, PT, R25, RZ, PT, P0 ;  /* 0x000000ff1900720c */ /* 0x000fc60003f05300 */
[----:B------:R-:W1:Y:S01]  /*3a60*/  LDC R20, c[0x0][0x148] ;  /* 0x00005200ff147b82 */ /* 0x000e620000000800 */
[----:B---3--:R-:W-:Y:S02]  /*3a70*/  IMAD R23, R13, R6, R4 ;  /* 0x000000060d177224 */ /* 0x008fe400078e0204 */
[----:B------:R-:W-:-:S05]  /*3a80*/  IMAD.MOV.U32 R6, RZ, RZ, 0x1 ;  /* 0x00000001ff067424 */ /* 0x000fca00078e00ff */
[----:B------:R-:W2:Y:S01]  /*3a90*/  LDC R21, c[0x0][0x600] ;  /* 0x00018000ff157b82 */ /* 0x000ea20000000800 */
[-CC-:B----4-:R-:W-:Y:S02]  /*3aa0*/  SHF.R.U64 R13, R10, R14.reuse, R5.reuse ;  /* 0x0000000e0a0d7219 */ /* 0x190fe40000001205 */
[----:B------:R-:W-:Y:S02]  /*3ab0*/  SHF.R.U32.HI R4, RZ, R14, R5 ;  /* 0x0000000eff047219 */ /* 0x000fe40000011605 */
[----:B------:R3:W4:Y:S03]  /*3ac0*/  F2I.U32.TRUNC.NTZ R14, R7 ;  /* 0x00000007000e7305 */ /* 0x000726000020f000 */
[----:B------:R-:W1:Y:S01]  /*3ad0*/  LDC R26, c[0x0][0x648] ;  /* 0x00019200ff1a7b82 */ /* 0x000e620000000800 */
[-C--:B0-----:R-:W-:Y:S02]  /*3ae0*/  SHF.R.U64 R15, R13, R9.reuse, R4 ;  /* 0x000000090d0f7219 */ /* 0x081fe40000001204 */
[----:B------:R-:W-:-:S02]  /*3af0*/  SHF.L.U32 R8, R8, R9, RZ ;  /* 0x0000000908087219 */ /* 0x000fc400000006ff */
[-C--:B------:R-:W-:Y:S01]  /*3b00*/  SHF.R.U32.HI R5, RZ, R9.reuse, R4 ;  /* 0x00000009ff057219 */ /* 0x080fe20000011604 */
[----:B------:R-:W-:Y:S01]  /*3b10*/  IMAD.MOV.U32 R4, RZ, RZ, R15 ;  /* 0x000000ffff047224 */ /* 0x000fe200078e000f */
[----:B------:R-:W-:Y:S01]  /*3b20*/  SHF.L.U32 R22, R6, R9, RZ ;  /* 0x0000000906167219 */ /* 0x000fe200000006ff */
[----:B------:R-:W0:Y:S01]  /*3b30*/  LDC R27, c[0x0][0x638] ;  /* 0x00018e00ff1b7b82 */ /* 0x000e220000000800 */
[----:B------:R-:W-:-:S07]  /*3b40*/  LOP3.LUT R28, RZ, R8, RZ, 0x33, !PT ;  /* 0x00000008ff1c7212 */ /* 0x000fce00078e33ff */
        /* <DEDUP_REMOVED lines=12> */
.L_x_66:
[----:B------:R-:W-:Y:S01]  /*3c10*/  ISETP.NE.AND P0, PT, R16, 0x1, PT ;  /* 0x000000011000780c */ /* 0x000fe20003f05270 */
[----:B--2---:R-:W-:Y:S01]  /*3c20*/  VIADD R7, R21, 0xffffffff ;  /* 0xffffffff15077836 */ /* 0x004fe20000000000 */
[----:B-1----:R-:W-:Y:S01]  /*3c30*/  SHF.R.U64 R5, R4, R26, R5 ;  /* 0x0000001a04057219 */ /* 0x002fe20000001205 */
[----:B------:R-:W-:Y:S01]  /*3c40*/  IMAD.MOV R14, RZ, RZ, -R14 ;  /* 0x000000ffff0e7224 */ /* 0x000fe200078e0a0e */
[----:B------:R-:W-:Y:S01]  /*3c50*/  LOP3.LUT R4, R13, R28, RZ, 0xc0, !PT ;  /* 0x0000001c0d047212 */ /* 0x000fe200078ec0ff */
[----:B------:R-:W-:Y:S01]  /*3c60*/  IMAD.MOV.U32 R8, RZ, RZ, R12 ;  /* 0x000000ffff087224 */ /* 0x000fe200078e000c */
[----:B------:R-:W-:Y:S01]  /*3c70*/  LOP3.LUT R10, R10, R7, RZ, 0xc0, !PT ;  /* 0x000000070a0a7212 */ /* 0x000fe200078ec0ff */
[----:B------:R-:W-:Y:S02]  /*3c80*/  IMAD.MOV R6, RZ, RZ, -R5 ;  /* 0x000000ffff067224 */ /* 0x000fe400078e0a05 */
[----:B------:R-:W-:-:S04]  /*3c90*/  IMAD R4, R22, R5, R4 ;  /* 0x0000000516047224 */ /* 0x000fc800078e0204 */
[----:B------:R-:W-:Y:S02]  /*3ca0*/  @P0 IMAD R23, R20, R14, R3 ;  /* 0x0000000e14170224 */ /* 0x000fe400078e0203 */
[----:B0-----:R-:W-:Y:S02]  /*3cb0*/  IMAD R3, R6, R27, R15 ;  /* 0x0000001b06037224 */ /* 0x001fe400078e020f */
[----:B------:R-:W-:Y:S02]  /*3cc0*/  IMAD R7, R4, R29, R23 ;  /* 0x0000001d04077224 */ /* 0x000fe400078e0217 */
[----:B------:R-:W-:Y:S02]  /*3cd0*/  IMAD R4, R3, R21, R10 ;  /* 0x0000001503047224 */ /* 0x000fe400078e020a */
[----:B------:R-:W-:-:S03]  /*3ce0*/  IMAD.MOV.U32 R6, RZ, RZ, 0x1 ;  /* 0x00000001ff067424 */ /* 0x000fc600078e00ff */
[----:B------:R-:W-:Y:S02]  /*3cf0*/  SEL R9, R4, R7, !P0 ;  /* 0x0000000704097207 */ /* 0x000fe40004000000 */
[----:B------:R-:W-:-:S07]  /*3d00*/  SEL R7, R7, R4, !P0 ;  /* 0x0000000407077207 */ /* 0x000fce0004000000 */
.L_x_64:
[----:B------:R-:W-:-:S08]  /*3d10*/  NOP ;  /* 0x0000000000007918 */ /* 0x000fd00000000000 */
[----:B------:R-:W0:-:S00]  /*3d20*/  USETMAXREG.DEALLOC.CTAPOOL 0x28 ;  /* 0x00000028000079c8 */ /* 0x000e0000080e0500 */
[----:B0-----:R-:W-:-:S13]  /*3d30*/  ISETP.NE.AND P0, PT, R0, RZ, PT ;  /* 0x000000ff0000720c */ /* 0x001fda0003f05270 */
[----:B------:R-:W-:Y:S05]  /*3d40*/  @P0 EXIT ;  /* 0x000000000000094d */ /* 0x000fea0003800000 */
[----:B------:R-:W-:Y:S01]  /*3d50*/  LOP3.LUT P0, RZ, R6, 0xff, RZ, 0xc0, !PT ;  /* 0x000000ff06ff7812 */ /* 0x000fe2000780c0ff */
[----:B------:R-:W-:Y:S02]  /*3d60*/  IMAD.MOV.U32 R0, RZ, RZ, 0x1 ;  /* 0x00000001ff007424 */ /* 0x000fe400078e00ff */
[----:B------:R-:W-:-:S10]  /*3d70*/  IMAD.MOV.U32 R11, RZ, RZ, RZ ;  /* 0x000000ffff0b7224 */ /* 0x000fd400078e00ff */
[----:B------:R-:W-:Y:S05]  /*3d80*/  @!P0 BRA `(.L_x_67) ;  /* 0x0000000c00308947 */ /* 0x000fea0003800000 */
[----:B------:R-:W0:Y:S01]  /*3d90*/  LDC R0, c[0x0][0x28c] ;  /* 0x0000a300ff007b82 */ /* 0x000e220000000800 */
[----:B------:R-:W-:Y:S01]  /*3da0*/  ULDC UR5, c[0x0][0x658] ;  /* 0x0001960000057ab9 */ /* 0x000fe20000000800 */
[----:B------:R-:W-:Y:S01]  /*3db0*/  UMOV UR6, 0xffffffff ;  /* 0xffffffff00067882 */ /* 0x000fe20000000000 */
[----:B------:R-:W-:Y:S01]  /*3dc0*/  UMOV UR8, 0x1 ;  /* 0x0000000100087882 */ /* 0x000fe20000000000 */
[----:B------:R-:W-:Y:S01]  /*3dd0*/  ULDC UR4, c[0x0][0xc] ;  /* 0x0000030000047ab9 */ /* 0x000fe20000000800 */
[----:B------:R-:W-:Y:S01]  /*3de0*/  USHF.L.U32 UR7, UR6, UR5, URZ ;  /* 0x0000000506077299 */ /* 0x000fe2000800063f */
[C---:B------:R-:W-:Y:S01]  /*3df0*/  LOP3.LUT P2, RZ, R18.reuse, 0x7f, RZ, 0xc0, !PT ;  /* 0x0000007f12ff7812 */ /* 0x040fe2000784c0ff */
[----:B------:R-:W-:Y:S01]  /*3e00*/  USHF.L.U32 UR17, UR8, UR5, URZ ;  /* 0x0000000508117299 */ /* 0x000fe2000800063f */
[----:B------:R-:W-:Y:S01]  /*3e10*/  LOP3.LUT P0, RZ, R18, 0x1f, RZ, 0xc0, !PT ;  /* 0x0000001f12ff7812 */ /* 0x000fe2000780c0ff */
[----:B------:R-:W-:Y:S01]  /*3e20*/  BSSY B0, `(.L_x_67) ;  /* 0x00000c2000007945 */ /* 0x000fe20003800000 */
[----:B------:R-:W-:Y:S01]  /*3e30*/  ULDC UR5, c[0x0][0x10] ;  /* 0x0000040000057ab9 */ /* 0x000fe20000000800 */
[----:B------:R-:W-:Y:S01]  /*3e40*/  ULDC UR6, c[0x0][0x14] ;  /* 0x0000050000067ab9 */ /* 0x000fe20000000800 */
[----:B------:R-:W-:Y:S01]  /*3e50*/  UIMAD.WIDE.U32 UR4, UR4, UR5, URZ ;  /* 0x00000005040472a5 */ /* 0x000fe2000f8e003f */
[----:B------:R-:W-:Y:S01]  /*3e60*/  IMAD.MOV.U32 R12, RZ, RZ, 0x1 ;  /* 0x00000001ff0c7424 */ /* 0x000fe200078e00ff */
[----:B------:R-:W-:Y:S01]  /*3e70*/  PLOP3.LUT P0, PT, P0, P2, PT, 0x8a, 0x0 ;  /* 0x000000000000781c */ /* 0x000fe20000705172 */
[----:B------:R-:W-:Y:S01]  /*3e80*/  IMAD.MOV.U32 R11, RZ, RZ, RZ ;  /* 0x000000ffff0b7224 */ /* 0x000fe200078e00ff */
[----:B------:R-:W-:Y:S01]  /*3e90*/  UIMAD.WIDE.U32 UR20, UR4, UR6, URZ ;  /* 0x00000006041472a5 */ /* 0x000fe2000f8e003f */
[----:B------:R-:W-:Y:S01]  /*3ea0*/  LOP3.LUT R13, R19, 0x2, RZ, 0xfc, !PT ;  /* 0x00000002130d7812 */ /* 0x000fe200078efcff */
[----:B------:R-:W-:-:S02]  /*3eb0*/  UIMAD UR13, UR5, UR6, URZ ;  /* 0x00000006050d72a4 */ /* 0x000fc4000f8e023f */
[----:B------:R-:W-:Y:S02]  /*3ec0*/  ULOP3.LUT UR16, URZ, UR7, URZ, 0x33, !UPT ;  /* 0x000000073f107292 */ /* 0x000fe4000f8e333f */
[----:B------:R-:W-:Y:S01]  /*3ed0*/  UIADD3 UR13, UR21, UR13, URZ ;  /* 0x0000000d150d7290 */ /* 0x000fe2000fffe03f */
[----:B0-----:R-:W-:Y:S01]  /*3ee0*/  VIADD R0, R0, 0x1f ;  /* 0x0000001f00007836 */ /* 0x001fe20000000000 */
[----:B------:R-:W-:-:S04]  /*3ef0*/  ULDC.64 UR22, c[0x0][0x198] ;  /* 0x0000660000167ab9 */ /* 0x000fc80000000a00 */
[----:B------:R-:W-:-:S04]  /*3f00*/  SHF.R.S32.HI R3, RZ, 0x1f, R0 ;  /* 0x0000001fff037819 */ /* 0x000fc80000011400 */
[----:B------:R-:W-:Y:S01]  /*3f10*/  LEA.HI R3, R3, R0, RZ, 0x5 ;  /* 0x0000000003037211 */ /* 0x000fe200078f28ff */
[----:B------:R-:W-:-:S03]  /*3f20*/  IMAD.MOV.U32 R0, RZ, RZ, 0x1 ;  /* 0x00000001ff007424 */ /* 0x000fc600078e00ff */
[----:B------:R-:W-:-:S07]  /*3f30*/  SHF.R.S32.HI R10, RZ, 0x5, R3 ;  /* 0x00000005ff0a7819 */ /* 0x000fce0000011403 */
.L_x_79:
[----:B------:R-:W-:-:S03]  /*3f40*/  UMOV UR4, 0xffffffff ;  /* 0xffffffff00047882 */ /* 0x000fc60000000000 */
[----:B------:R-:W-:Y:S05]  /*3f50*/  BRA.DIV UR4, `(.L_x_68) ;  /* 0x0000001a04307947 */ /* 0x000fea000b800000 */
[----:B------:R-:W-:-:S13]  /*3f60*/  ELECT P6, URZ, PT ;  /* 0x00000000003f782f */ /* 0x000fda00038c0000 */
.L_x_108:
[----:B------:R-:W0:Y:S01]  /*3f70*/  LDC R3, c[0x0][0x28c] ;  /* 0x0000a300ff037b82 */ /* 0x000e220000000800 */
[----:B------:R-:W-:Y:S01]  /*3f80*/  BSSY B1, `(.L_x_69) ;  /* 0x0000037000017945 */ /* 0x000fe20003800000 */
[----:B0-----:R-:W-:-:S13]  /*3f90*/  ISETP.LT.OR P6, PT, R3, 0x1, !P6 ;  /* 0x000000010300780c */ /* 0x001fda00077c1670 */
[----:B------:R-:W-:Y:S05]  /*3fa0*/  @P6 BRA `(.L_x_70) ;  /* 0x0000000000d06947 */ /* 0x000fea0003800000 */
[----:B------:R-:W-:Y:S02]  /*3fb0*/  IMAD.SHL.U32 R9, R9, 0x20, RZ ;  /* 0x0000002009097824 */ /* 0x000fe400078e00ff */
[----:B------:R-:W-:Y:S02]  /*3fc0*/  IMAD.SHL.U32 R7, R7, 0x80, RZ ;  /* 0x0000008007077824 */ /* 0x000fe400078e00ff */
[----:B------:R-:W-:Y:S02]  /*3fd0*/  VIADD R18, R10, 0x1 ;  /* 0x000000010a127836 */ /* 0x000fe40000000000 */
[----:B------:R-:W-:Y:S02]  /*3fe0*/  IMAD.MOV.U32 R20, RZ, RZ, RZ ;  /* 0x000000ffff147224 */ /* 0x000fe400078e00ff */
[----:B------:R-:W-:Y:S02]  /*3ff0*/  IMAD.MOV.U32 R3, RZ, RZ, R0 ;  /* 0x000000ffff037224 */ /* 0x000fe400078e0000 */
[----:B------:R-:W-:-:S07]  /*4000*/  IMAD.MOV.U32 R4, RZ, RZ, R11 ;  /* 0x000000ffff047224 */ /* 0x000fce00078e000b */
.L_x_74:
[----:B------:R-:W0:Y:S01]  /*4010*/  S2R R6, SR_CgaCtaId ;  /* 0x0000000000067919 */ /* 0x000e220000008800 */
[----:B------:R-:W-:-:S04]  /*4020*/  MOV R5, 0x400 ;  /* 0x0000040000057802 */ /* 0x000fc80000000f00 */
[----:B0-----:R-:W-:Y:S02]  /*4030*/  LEA R15, R6, R5, 0x18 ;  /* 0x00000005060f7211 */ /* 0x001fe400078ec0ff */
[----:B------:R-:W-:Y:S01]  /*4040*/  SHF.L.U32 R5, R3, 0x1f, RZ ;  /* 0x0000001f03057819 */ /* 0x000fe200000006ff */
[----:B------:R-:W0:Y:S02]  /*4050*/  @!P2 LDC R6, c[0x0][0x500] ;  /* 0x00014000ff06ab82 */ /* 0x000e240000000800 */
[----:B------:R-:W-:-:S04]  /*4060*/  IMAD R14, R4, 0x8, R15 ;  /* 0x00000008040e7824 */ /* 0x000fc800078e020f */
[----:B------:R-:W1:Y:S02]  /*4070*/  SYNCS.PHASECHK.TRANS64.TRYWAIT P1, [R14+URZ+0xb0], R5 ;  /* 0x0000b0050e0075a7 */ /* 0x000e64000802017f */
[----:B-1----:R-:W-:Y:S05]  /*4080*/  @!P1 BRA `(.L_x_71) ;  /* 0x0000001800049947 */ /* 0x002fea0003800000 */
.L_x_109:
[----:B-1----:R-:W-:Y:S01]  /*4090*/  PRMT R5, R13, 0x9910, RZ ;  /* 0x000099100d057816 */ /* 0x002fe200000000ff */
[----:B0-----:R0:W-:Y:S03]  /*40a0*/  @!P2 SYNCS.ARRIVE.TRANS64 RZ, [R14+URZ], R6 ;  /* 0x000000060effa9a7 */ /* 0x0011e6000800003f */
[----:B------:R-:W-:-:S13]  /*40b0*/  ISETP.NE.AND P1, PT, R5, 0x2, PT ;  /* 0x000000020500780c */ /* 0x000fda0003f25270 */
[----:B0-----:R-:W-:Y:S05]  /*40c0*/  @P1 BRA `(.L_x_72) ;  /* 0x0000000000041947 */ /* 0x001fea0003800000 */
[----:B------:R-:W-:Y:S01]  /*40d0*/  BPT.TRAP 0x1 ;  /* 0x000000040000795c */ /* 0x000fe20000300000 */
.L_x_72:
[----:B------:R-:W-:Y:S05]  /*40e0*/  @P0 BRA `(.L_x_73) ;  /* 0x0000000000040947 */ /* 0x000fea0003800000 */
[----:B------:R-:W-:Y:S01]  /*40f0*/  BPT.TRAP 0x1 ;  /* 0x000000040000795c */ /* 0x000fe20000300000 */
.L_x_73:
[--C-:B------:R-:W-:Y:S01]  /*4100*/  IMAD R5, R4, 0x2000, R15.reuse ;  /* 0x0000200004057824 */ /* 0x100fe200078e020f */
[----:B------:R-:W-:Y:S01]  /*4110*/  R2UR UR9, R14 ;  /* 0x000000000e0972ca */ /* 0x000fe200000e0000 */
[----:B------:R-:W-:Y:S01]  /*4120*/  IMAD R15, R4, 0x800, R15 ;  /* 0x00000800040f7824 */ /* 0x000fe200078e020f */
[----:B------:R-:W-:Y:S01]  /*4130*/  UIADD3 UR4, UP0, UR22, 0xf0, URZ ;  /* 0x000000f016047890 */ /* 0x000fe2000ff1e03f */
[----:B------:R-:W-:Y:S01]  /*4140*/  VIADD R18, R18, 0xffffffff ;  /* 0xffffffff12127836 */ /* 0x000fe20000000000 */
[----:B------:R-:W-:Y:S01]  /*4150*/  R2UR UR5, R5 ;  /* 0x00000000050572ca */ /* 0x000fe200000e0000 */
[----:B------:R-:W-:Y:S01]  /*4160*/  UIADD3 UR24, UP1, UR22, 0x1f0, URZ ;  /* 0x000001f016187890 */ /* 0x000fe2000ff3e03f */
[----:B------:R-:W-:Y:S01]  /*4170*/  R2UR UR8, R15 ;  /* 0x000000000f0872ca */ /* 0x000fe200000e0000 */
[----:B------:R-:W-:Y:S01]  /*4180*/  VIADD R4, R4, 0x1 ;  /* 0x0000000104047836 */ /* 0x000fe20000000000 */
[----:B------:R-:W-:Y:S01]  /*4190*/  R2UR UR11, R7 ;  /* 0x00000000070b72ca */ /* 0x000fe200000e0000 */
[----:B------:R-:W-:Y:S01]  /*41a0*/  UIADD3.X UR25, URZ, UR23, URZ, UP1, !UPT ;  /* 0x000000173f197290 */ /* 0x000fe20008ffe43f */
[----:B------:R-:W-:Y:S01]  /*41b0*/  R2UR UR10, R20 ;  /* 0x00000000140a72ca */ /* 0x000fe200000e0000 */
[----:B------:R-:W-:Y:S01]  /*41c0*/  UMOV UR6, 0x0 ;  /* 0x0000000000067882 */ /* 0x000fe20000000000 */
[----:B------:R-:W-:Y:S01]  /*41d0*/  R2UR UR12, R8 ;  /* 0x00000000080c72ca */ /* 0x000fe200000e0000 */
[----:B------:R-:W-:Y:S01]  /*41e0*/  UMOV UR7, 0x10000000 ;  /* 0x1000000000077882 */ /* 0x000fe20000000000 */
[----:B------:R-:W-:Y:S01]  /*41f0*/  R2UR UR18, R9 ;  /* 0x00000000091272ca */ /* 0x000fe200000e0000 */
[----:B------:R-:W-:Y:S01]  /*4200*/  VIADD R20, R20, 0x20 ;  /* 0x0000002014147836 */ /* 0x000fe20000000000 */
[----:B------:R-:W-:Y:S01]  /*4210*/  ISETP.GT.AND P3, PT, R18, 0x1, PT ;  /* 0x000000011200780c */ /* 0x000fe20003f64270 */
[----:B------:R-:W-:Y:S01]  /*4220*/  UIADD3 UR14, UR5, 0x280, URZ ;  /* 0x00000280050e7890 */ /* 0x000fe2000fffe03f */
[----:B------:R-:W-:Y:S01]  /*4230*/  ISETP.NE.AND P1, PT, R4, 0x16, PT ;  /* 0x000000160400780c */ /* 0x000fe20003f25270 */
[----:B------:R-:W-:-:S02]  /*4240*/  UIADD3.X UR5, URZ, UR23, URZ, UP0, !UPT ;  /* 0x000000173f057290 */ /* 0x000fc400087fe43f */
[----:B------:R-:W-:Y:S01]  /*4250*/  UIADD3 UR15, UR8, 0x2c280, URZ ;  /* 0x0002c280080f7890 */ /* 0x000fe2000fffe03f */
[----:B------:R-:W-:Y:S02]  /*4260*/  SEL R6, RZ, 0x1, P1 ;  /* 0x00000001ff067807 */ /* 0x000fe40000800000 */
[----:B------:R-:W-:Y:S01]  /*4270*/  UMOV UR8, UR14 ;  /* 0x0000000e00087c82 */ /* 0x000fe20008000000 */
[----:B------:R-:W-:Y:S02]  /*4280*/  SEL R4, R4, RZ, P1 ;  /* 0x000000ff04047207 */ /* 0x000fe40000800000 */
[----:B------:R-:W-:Y:S01]  /*4290*/  LOP3.LUT R3, R3, R6, RZ, 0x3c, !PT ;  /* 0x0000000603037212 */ /* 0x000fe200078e3cff */
[----:B------:R0:W-:Y:S02]  /*42a0*/  UTMALDG.3D [UR8], [UR4], desc[UR6] ;  /* 0x00000608040075b4 */ /* 0x0001e40008011000 */
[----:B0-----:R-:W-:Y:S01]  /*42b0*/  UMOV UR8, UR15 ;  /* 0x0000000f00087c82 */ /* 0x001fe20008000000 */
[----:B------:R-:W-:-:S02]  /*42c0*/  UMOV UR11, UR18 ;  /* 0x00000012000b7c82 */ /* 0x000fc40008000000 */
[----:B------:R0:W-:Y:S02]  /*42d0*/  UTMALDG.3D [UR8], [UR24], desc[UR6] ;  /* 0x00000608180075b4 */ /* 0x0001e40008011000 */
[----:B0-----:R-:W-:Y:S05]  /*42e0*/  @P3 BRA `(.L_x_74) ;  /* 0xfffffffc00483947 */ /* 0x001fea000383ffff */
.L_x_70:
[----:B------:R-:W-:Y:S05]  /*42f0*/  BSYNC B1 ;  /* 0x0000000000017941 */ /* 0x000fea0003800000 */
.L_x_69:
[----:B------:R-:W-:Y:S01]  /*4300*/  LOP3.LUT P3, RZ, R12, 0xff, RZ, 0xc0, !PT ;  /* 0x000000ff0cff7812 */ /* 0x000fe2000786c0ff */
[----:B------:R-:W-:Y:S01]  /*4310*/  IMAD.IADD R6, R10, 0x1, R11 ;  /* 0x000000010a067824 */ /* 0x000fe200078e020b */
[----:B------:R-:W-:Y:S01]  /*4320*/  IADD3 R2, P4, R2, UR20, RZ ;  /* 0x0000001402027c10 */ /* 0x000fe2000ff9e0ff */
[----:B------:R-:W-:Y:S01]  /*4330*/  ULDC.64 UR4, c[0x0][0x650] ;  /* 0x0001940000047ab9 */ /* 0x000fe20000000a00 */
[----:B------:R-:W-:Y:S01]  /*4340*/  BSSY B1, `(.L_x_75) ;  /* 0x000006d000017945 */ /* 0x000fe20003800000 */
[----:B------:R-:W-:Y:S01]  /*4350*/  IMAD.MOV.U32 R7, RZ, RZ, -0x1 ;  /* 0xffffffffff077424 */ /* 0x000fe200078e00ff */
[----:B------:R-:W-:Y:S01]  /*4360*/  ISETP.GT.U32.AND P1, PT, R6, 0x15, PT ;  /* 0x000000150600780c */ /* 0x000fe20003f24070 */
[----:B------:R-:W-:Y:S01]  /*4370*/  IMAD.MOV.U32 R9, RZ, RZ, -0x1 ;  /* 0xffffffffff097424 */ /* 0x000fe200078e00ff */
[----:B------:R-:W-:Y:S01]  /*4380*/  IADD3.X R17, R17, UR13, RZ, P4, !PT ;  /* 0x0000000d11117c10 */ /* 0x000fe2000a7fe4ff */
[----:B------:R-:W-:Y:S01]  /*4390*/  IMAD.MOV.U32 R8, RZ, RZ, -0x1 ;  /* 0xffffffffff087424 */ /* 0x000fe200078e00ff */
[----:B------:R-:W-:-:S02]  /*43a0*/  ISETP.LT.U32.AND P1, PT, R10, 0x16, P1 ;  /* 0x000000160a00780c */ /* 0x000fc40000f21070 */
[----:B------:R-:W-:Y:S01]  /*43b0*/  PRMT R12, RZ, 0x7610, R12 ;  /* 0x00007610ff0c7816 */ /* 0x000fe2000000000c */
[----:B------:R-:W0:Y:S01]  /*43c0*/  @P3 S2R R4, SR_CgaCtaId ;  /* 0x0000000000043919 */ /* 0x000e220000008800 */
[----:B------:R-:W-:-:S04]  /*43d0*/  @P3 MOV R3, 0x400 ;  /* 0x0000040000033802 */ /* 0x000fc80000000f00 */
[----:B0-----:R-:W-:Y:S01]  /*43e0*/  @P3 LEA R3, R4, R3, 0x18 ;  /* 0x0000000304033211 */ /* 0x001fe200078ec0ff */
[----:B------:R-:W-:-:S03]  /*43f0*/  IMAD.WIDE.U32 R4, R6, -0x45d1745d, RZ ;  /* 0xba2e8ba306047825 */ /* 0x000fc600078e00ff */
[----:B------:R0:W-:Y:S01]  /*4400*/  @P3 SYNCS.ARRIVE.TRANS64.A1T0 RZ, [R3+URZ+0x178], RZ ;  /* 0x000178ff03ff39a7 */ /* 0x0001e2000810003f */
[----:B------:R-:W-:Y:S02]  /*4410*/  ISETP.GE.U32.AND P3, PT, R10, 0x16, PT ;  /* 0x000000160a00780c */ /* 0x000fe40003f66070 */
[----:B------:R-:W-:Y:S02]  /*4420*/  SHF.R.U32.HI R5, RZ, 0x4, R5 ;  /* 0x00000004ff057819 */ /* 0x000fe40000011605 */
[----:B0-----:R-:W-:-:S03]  /*4430*/  SEL R3, RZ, 0x1, !P1 ;  /* 0x00000001ff037807 */ /* 0x001fc60004800000 */
[----:B------:R-:W-:Y:S01]  /*4440*/  IMAD R11, R5, -0x16, R6 ;  /* 0xffffffea050b7824 */ /* 0x000fe200078e0206 */
[----:B------:R-:W-:Y:S02]  /*4450*/  ISETP.GE.U32.AND P1, PT, R2, UR4, PT ;  /* 0x0000000402007c0c */ /* 0x000fe4000bf26070 */
[----:B------:R-:W-:Y:S02]  /*4460*/  LOP3.LUT R0, R0, R3, RZ, 0x3c, !PT ;  /* 0x0000000300007212 */ /* 0x000fe400078e3cff */
[----:B------:R-:W-:Y:S02]  /*4470*/  ISETP.GE.U32.AND.EX P1, PT, R17, UR5, PT, P1 ;  /* 0x0000000511007c0c */ /* 0x000fe4000bf26110 */
[----:B------:R-:W-:Y:S02]  /*4480*/  @P3 LOP3.LUT R0, R0, 0x1, R5, 0x78, !PT ;  /* 0x0000000100003812 */ /* 0x000fe400078e7805 */
[----:B------:R-:W-:-:S09]  /*4490*/  PRMT R3, RZ, 0x7610, R3 ;  /* 0x00007610ff037816 */ /* 0x000fd20000000003 */
[----:B------:R-:W-:Y:S05]  /*44a0*/  @P1 BRA `(.L_x_76) ;  /* 0x0000000400581947 */ /* 0x000fea0003800000 */
[----:B------:R-:W-:Y:S01]  /*44b0*/  ULDC.64 UR4, c[0x0][0x628] ;  /* 0x00018a0000047ab9 */ /* 0x000fe20000000a00 */
[----:B------:R-:W0:Y:S01]  /*44c0*/  S2R R15, SR_CTAID.X ;  /* 0x00000000000f7919 */ /* 0x000e220000002500 */
[----:B------:R-:W-:Y:S01]  /*44d0*/  ISETP.NE.U32.AND P1, PT, RZ, UR4, PT ;  /* 0x00000004ff007c0c */ /* 0x000fe2000bf25070 */
[----:B------:R-:W-:Y:S01]  /*44e0*/  ULDC UR7, c[0x0][0x630] ;  /* 0x00018c0000077ab9 */ /* 0x000fe20000000800 */
[----:B------:R-:W-:Y:S01]  /*44f0*/  IMAD.MOV.U32 R4, RZ, RZ, R2 ;  /* 0x000000ffff047224 */ /* 0x000fe200078e0002 */
[----:B------:R-:W1:Y:S01]  /*4500*/  S2R R14, SR_CTAID.Y ;  /* 0x00000000000e7919 */ /* 0x000e620000002600 */
[----:B------:R-:W-:Y:S01]  /*4510*/  ISETP.NE.AND.EX P1, PT, RZ, UR5, PT, P1 ;  /* 0x00000005ff007c0c */ /* 0x000fe2000bf25310 */
[----:B------:R-:W-:-:S12]  /*4520*/  IMAD.MOV.U32 R5, RZ, RZ, R17 ;  /* 0x000000ffff057224 */ /* 0x000fd800078e0011 */
[----:B------:R-:W-:Y:S05]  /*4530*/  @!P1 BRA `(.L_x_77) ;  /* 0x0000000000289947 */ /* 0x000fea0003800000 */
[----:B------:R-:W-:Y:S02]  /*4540*/  ULDC UR6, c[0x0][0x634] ;  /* 0x00018d0000067ab9 */ /* 0x000fe40000000800 */
[----:B------:R-:W-:-:S05]  /*4550*/  IADD3 R9, P1, R2, UR6, RZ ;  /* 0x0000000602097c10 */ /* 0x000fca000ff3e0ff */
[----:B------:R-:W-:-:S04]  /*4560*/  IMAD.X R3, RZ, RZ, R17, P1 ;  /* 0x000000ffff037224 */ /* 0x000fc800008e0611 */
[----:B------:R-:W-:-:S04]  /*4570*/  IMAD.WIDE.U32 R6, R3, UR4, RZ ;  /* 0x0000000403067c25 */ /* 0x000fc8000f8e00ff */
[----:B------:R-:W-:-:S04]  /*4580*/  IMAD.WIDE.U32 R6, P1, R9, UR5, R6 ;  /* 0x0000000509067c25 */ /* 0x000fc8000f820006 */
[----:B------:R-:W-:-:S04]  /*4590*/  IMAD.WIDE.U32 R8, R9, UR4, RZ ;  /* 0x0000000409087c25 */ /* 0x000fc8000f8e00ff */
[----:B------:R-:W-:Y:S01]  /*45a0*/  IMAD.X R5, RZ, RZ, RZ, P1 ;  /* 0x000000ffff057224 */ /* 0x000fe200008e06ff */
[----:B------:R-:W-:Y:S01]  /*45b0*/  IADD3 RZ, P1, R9, R6, RZ ;  /* 0x0000000609ff7210 */ /* 0x000fe20007f3e0ff */
[----:B------:R-:W-:-:S04]  /*45c0*/  IMAD.MOV.U32 R4, RZ, RZ, R7 ;  /* 0x000000ffff047224 */ /* 0x000fc800078e0007 */
[----:B------:R-:W-:-:S08]  /*45d0*/  IMAD.WIDE.U32.X R4, R3, UR5, R4, P1 ;  /* 0x0000000503047c25 */ /* 0x000fd000088e0404 */
.L_x_77:
[--C-:B------:R-:W-:Y:S01]  /*45e0*/  SHF.R.U64 R8, R4, UR7, R5.reuse ;  /* 0x0000000704087c19 */ /* 0x100fe20008001205 */
[----:B------:R-:W-:Y:S01]  /*45f0*/  ULDC.64 UR4, c[0x0][0x620] ;  /* 0x0001880000047ab9 */ /* 0x000fe20000000a00 */
[----:B------:R-:W-:Y:S01]  /*4600*/  SHF.R.U32.HI R3, RZ, UR7, R5 ;  /* 0x00000007ff037c19 */ /* 0x000fe20008011605 */
[----:B------:R-:W2:Y:S01]  /*4610*/  LDC R22, c[0x0][0x144] ;  /* 0x00005100ff167b82 */ /* 0x000ea20000000800 */
[----:B------:R-:W-:Y:S01]  /*4620*/  IADD3 R7, P1, RZ, -R8, RZ ;  /* 0x80000008ff077210 */ /* 0x000fe20007f3e0ff */
[----:B------:R-:W-:Y:S01]  /*4630*/  ULDC.64 UR6, c[0x0][0x640] ;  /* 0x0001900000067ab9 */ /* 0x000fe20000000a00 */
[----:B0-----:R-:W-:-:S03]  /*4640*/  I2FP.F32.U32 R9, R15 ;  /* 0x0000000f00097245 */ /* 0x001fc60000201000 */
[----:B------:R-:W-:Y:S01]  /*4650*/  IMAD.X R3, RZ, RZ, ~R3, P1 ;  /* 0x000000ffff037224 */ /* 0x000fe200008e0e03 */
[----:B------:R-:W-:-:S03]  /*4660*/  ISETP.NE.U32.AND P1, PT, RZ, UR6, PT ;  /* 0x00000006ff007c0c */ /* 0x000fc6000bf25070 */
[----:B------:R-:W-:Y:S01]  /*4670*/  IMAD R6, R3, UR4, RZ ;  /* 0x0000000403067c24 */ /* 0x000fe2000f8e02ff */
[----:B------:R-:W-:Y:S01]  /*4680*/  ISETP.NE.AND.EX P1, PT, RZ, UR7, PT, P1 ;  /* 0x00000007ff007c0c */ /* 0x000fe2000bf25310 */
[----:B------:R-:W-:Y:S02]  /*4690*/  IMAD.MOV.U32 R3, RZ, RZ, R17 ;  /* 0x000000ffff037224 */ /* 0x000fe400078e0011 */
[----:B------:R-:W-:Y:S01]  /*46a0*/  IMAD.WIDE.U32 R4, R7, UR4, R2 ;  /* 0x0000000407047c25 */ /* 0x000fe2000f8e0002 */
[----:B------:R-:W-:-:S03]  /*46b0*/  ULDC UR4, c[0x0][0x150] ;  /* 0x0000540000047ab9 */ /* 0x000fc60000000800 */
[----:B------:R-:W-:Y:S02]  /*46c0*/  IMAD R3, R7, UR5, R6 ;  /* 0x0000000507037c24 */ /* 0x000fe4000f8e0206 */
[----:B------:R-:W-:Y:S01]  /*46d0*/  FMUL R6, R9, UR4 ;  /* 0x0000000409067c20 */ /* 0x000fe20008400000 */
[----:B------:R-:W-:Y:S01]  /*46e0*/  ULDC UR4, c[0x0][0x618] ;  /* 0x0001860000047ab9 */ /* 0x000fe20000000800 */
[----:B------:R-:W0:Y:S01]  /*46f0*/  LDC R9, c[0x0][0x148] ;  /* 0x00005200ff097b82 */ /* 0x000e220000000800 */
[----:B------:R-:W-:Y:S01]  /*4700*/  IMAD.IADD R5, R5, 0x1, R3 ;  /* 0x0000000105057824 */ /* 0x000fe200078e0203 */
[----:B------:R-:W-:Y:S02]  /*4710*/  ULDC UR5, c[0x0][0x154] ;  /* 0x0000550000057ab9 */ /* 0x000fe40000000800 */
[----:B------:R-:W3:Y:S02]  /*4720*/  F2I.U32.TRUNC.NTZ R6, R6 ;  /* 0x0000000600067305 */ /* 0x000ee4000020f000 */
[----:B------:R-:W-:-:S02]  /*4730*/  SHF.R.U64 R3, R4, UR4, R5 ;  /* 0x0000000404037c19 */ /* 0x000fc40008001205 */
[----:B-1----:R-:W-:-:S05]  /*4740*/  I2FP.F32.U32 R4, R14 ;  /* 0x0000000e00047245 */ /* 0x002fca0000201000 */
[----:B------:R-:W-:Y:S01]  /*4750*/  FMUL R21, R4, UR5 ;  /* 0x0000000504157c20 */ /* 0x000fe20008400000 */
[----:B------:R-:W-:Y:S01]  /*4760*/  SHF.R.U32.HI R4, RZ, UR4, R5 ;  /* 0x00000004ff047c19 */ /* 0x000fe20008011605 */
[----:B------:R-:W-:Y:S01]  /*4770*/  ULDC UR4, c[0x0][0x608] ;  /* 0x0001820000047ab9 */ /* 0x000fe20000000800 */
[----:B------:R-:W-:Y:S02]  /*4780*/  ULDC UR5, c[0x0][0x648] ;  /* 0x0001920000057ab9 */ /* 0x000fe40000000800 */
[--C-:B------:R-:W-:Y:S01]  /*4790*/  SHF.R.U64 R20, R3, UR4, R4.reuse ;  /* 0x0000000403147c19 */ /* 0x100fe20008001204 */
[----:B------:R-:W1:Y:S01]  /*47a0*/  F2I.U32.TRUNC.NTZ R21, R21 ;  /* 0x0000001500157305 */ /* 0x000e62000020f000 */
[----:B------:R-:W-:Y:S01]  /*47b0*/  SHF.R.U32.HI R5, RZ, UR4, R4 ;  /* 0x00000004ff057c19 */ /* 0x000fe20008011604 */
[----:B------:R-:W-:Y:S01]  /*47c0*/  ULDC UR4, c[0x0][0x658] ;  /* 0x0001960000047ab9 */ /* 0x000fe20000000800 */
[----:B---3--:R-:W-:Y:S02]  /*47d0*/  IMAD.MOV R6, RZ, RZ, -R6 ;  /* 0x000000ffff067224 */ /* 0x008fe400078e0a06 */
[----:B------:R-:W-:-:S02]  /*47e0*/  SHF.R.U64 R18, R20, UR4, R5 ;  /* 0x0000000414127c19 */ /* 0x000fc40008001205 */
[----:B------:R-:W-:Y:S01]  /*47f0*/  SHF.R.U32.HI R23, RZ, UR4, R5 ;  /* 0x00000004ff177c19 */ /* 0x000fe20008011605 */
[----:B--2---:R-:W-:Y:S02]  /*4800*/  IMAD R15, R22, R6, R15 ;  /* 0x00000006160f7224 */ /* 0x004fe400078e020f */
[----:B------:R-:W-:Y:S02]  /*4810*/  IMAD.MOV.U32 R4, RZ, RZ, R18 ;  /* 0x000000ffff047224 */ /* 0x000fe400078e0012 */
[----:B------:R-:W-:Y:S01]  /*4820*/  IMAD.MOV.U32 R5, RZ, RZ, R23 ;  /* 0x000000ffff057224 */ /* 0x000fe200078e0017 */
[----:B------:R-:W-:Y:S06]  /*4830*/  @!P1 BRA `(.L_x_78) ;  /* 0x0000000000289947 */ /* 0x000fec0003800000 */
[----:B------:R-:W-:Y:S02]  /*4840*/  ULDC UR4, c[0x0][0x64c] ;  /* 0x0001930000047ab9 */ /* 0x000fe40000000800 */
[----:B------:R-:W-:-:S05]  /*4850*/  IADD3 R5, P1, R18, UR4, RZ ;  /* 0x0000000412057c10 */ /* 0x000fca000ff3e0ff */
[----:B------:R-:W-:-:S04]  /*4860*/  IMAD.X R23, RZ, RZ, R23, P1 ;  /* 0x000000ffff177224 */ /* 0x000fc800008e0617 */
[----:B------:R-:W-:-:S04]  /*4870*/  IMAD.WIDE.U32 R6, R23, UR6, RZ ;  /* 0x0000000617067c25 */ /* 0x000fc8000f8e00ff */
[----:B------:R-:W-:-:S04]  /*4880*/  IMAD.WIDE.U32 R6, P1, R5, UR7, R6 ;  /* 0x0000000705067c25 */ /* 0x000fc8000f820006 */
[----:B------:R-:W-:-:S04]  /*4890*/  IMAD.WIDE.U32 R4, R5, UR6, RZ ;  /* 0x0000000605047c25 */ /* 0x000fc8000f8e00ff */
[----:B------:R-:W-:Y:S01]  /*48a0*/  IMAD.MOV.U32 R4, RZ, RZ, R7 ;  /* 0x000000ffff047224 */ /* 0x000fe200078e0007 */
[----:B------:R-:W-:Y:S01]  /*48b0*/  IADD3 RZ, P3, R5, R6, RZ ;  /* 0x0000000605ff7210 */ /* 0x000fe20007f7e0ff */
[----:B------:R-:W-:-:S04]  /*48c0*/  IMAD.X R5, RZ, RZ, RZ, P1 ;  /* 0x000000ffff057224 */ /* 0x000fc800008e06ff */
[----:B------:R-:W-:-:S08]  /*48d0*/  IMAD.WIDE.U32.X R4, R23, UR7, R4, P3 ;  /* 0x0000000717047c25 */ /* 0x000fd000098e0404 */
.L_x_78:
[----:B------:R-:W-:Y:S01]  /*48e0*/  ISETP.NE.AND P1, PT, R16, 0x1, PT ;  /* 0x000000011000780c */ /* 0x000fe20003f25270 */
[----:B------:R-:W-:Y:S01]  /*48f0*/  ULDC UR4, c[0x0][0x600] ;  /* 0x0001800000047ab9 */ /* 0x000fe20000000800 */
[----:B------:R-:W-:Y:S01]  /*4900*/  SHF.R.U64 R5, R4, UR5, R5 ;  /* 0x0000000504057c19 */ /* 0x000fe20008001205 */
[----:B------:R-:W-:Y:S01]  /*4910*/  UIADD3 UR5, UR4, -0x1, URZ ;  /* 0xffffffff04057890 */ /* 0x000fe2000fffe03f */
[----:B------:R-:W-:Y:S01]  /*4920*/  LOP3.LUT R20, R20, UR16, RZ, 0xc0, !PT ;  /* 0x0000001014147c12 */ /* 0x000fe2000f8ec0ff */
[----:B-1----:R-:W-:Y:S01]  /*4930*/  IMAD.MOV R21, RZ, RZ, -R21 ;  /* 0x000000ffff157224 */ /* 0x002fe200078e0a15 */
[----:B------:R-:W-:Y:S01]  /*4940*/  ULDC UR6, c[0x0][0x638] ;  /* 0x00018e0000067ab9 */ /* 0x000fe20000000800 */
[----:B------:R-:W-:Y:S02]  /*4950*/  IMAD.MOV R7, RZ, RZ, -R5 ;  /* 0x000000ffff077224 */ /* 0x000fe400078e0a05 */
[----:B------:R-:W-:Y:S01]  /*4960*/  LOP3.LUT R3, R3, UR5, RZ, 0xc0, !PT ;  /* 0x0000000503037c12 */ /* 0x000fe2000f8ec0ff */
[----:B------:R-:W-:Y:S01]  /*4970*/  IMAD R20, R5, UR17, R20 ;  /* 0x0000001105147c24 */ /* 0x000fe2000f8e0214 */
[----:B------:R-:W-:Y:S01]  /*4980*/  ULDC UR5, c[0x0][0x610] ;  /* 0x0001840000057ab9 */ /* 0x000fe20000000800 */
[----:B------:R-:W-:-:S02]  /*4990*/  IMAD R18, R7, UR6, R18 ;  /* 0x0000000607127c24 */ /* 0x000fc4000f8e0212 */
[----:B0-----:R-:W-:Y:S02]  /*49a0*/  @P1 IMAD R15, R9, R21, R14 ;  /* 0x00000015090f1224 */ /* 0x001fe400078e020e */
[----:B------:R-:W-:Y:S02]  /*49b0*/  IMAD.MOV.U32 R4, RZ, RZ, 0x1 ;  /* 0x00000001ff047424 */ /* 0x000fe400078e00ff */
[----:B------:R-:W-:Y:S02]  /*49c0*/  IMAD R15, R20, UR5, R15 ;  /* 0x00000005140f7c24 */ /* 0x000fe4000f8e020f */
[--C-:B------:R-:W-:Y:S01]  /*49d0*/  IMAD R18, R18, UR4, R3.reuse ;  /* 0x0000000412127c24 */ /* 0x100fe2000f8e0203 */
[----:B------:R-:W-:-:S04]  /*49e0*/  PRMT R3, R4, 0x7610, R3 ;  /* 0x0000761004037816 */ /* 0x000fc80000000003 */
[----:B------:R-:W-:Y:S02]  /*49f0*/  SEL R9, R18, R15, !P1 ;  /* 0x0000000f12097207 */ /* 0x000fe40004800000 */
[----:B------:R-:W-:-:S07]  /*4a00*/  SEL R7, R15, R18, !P1 ;  /* 0x000000120f077207 */ /* 0x000fce0004800000 */
.L_x_76:
[----:B------:R-:W-:Y:S05]  /*4a10*/  BSYNC B1 ;  /* 0x0000000000017941 */ /* 0x000fea0003800000 */
.L_x_75:
[----:B------:R-:W-:-:S13]  /*4a20*/  LOP3.LUT P1, RZ, R3, 0xff, RZ, 0xc0, !PT ;  /* 0x000000ff03ff7812 */ /* 0x000fda000782c0ff */
[----:B------:R-:W-:Y:S05]  /*4a30*/  @P1 BRA `(.L_x_79) ;  /* 0xfffffff400401947 */ /* 0x000fea000383ffff */
[----:B------:R-:W-:Y:S05]  /*4a40*/  BSYNC B0 ;  /* 0x0000000000007941 */ /* 0x000fea0003800000 */
.L_x_67:
[----:B------:R-:W-:-:S03]  /*4a50*/  UMOV UR4, 0xffffffff ;  /* 0xffffffff00047882 */ /* 0x000fc60000000000 */
[----:B------:R-:W-:Y:S05]  /*4a60*/  BRA.DIV UR4, `(.L_x_80) ;  /* 0x0000000e04a07947 */ /* 0x000fea000b800000 */
[----:B------:R-:W-:-:S13]  /*4a70*/  ELECT P6, URZ, PT ;  /* 0x00000000003f782f */ /* 0x000fda00038c0000 */
.L_x_112:
[----:B------:R-:W-:Y:S04]  /*4a80*/  BSSY B0, `(.L_x_81) ;  /* 0x00000cd000007945 */ /* 0x000fe80003800000 */
[----:B------:R-:W-:Y:S05]  /*4a90*/  @!P6 BRA `(.L_x_82) ;  /* 0x0000000c002ce947 */ /* 0x000fea0003800000 */
[----:B------:R-:W-:-:S04]  /*4aa0*/  LOP3.LUT R19, R19, 0x2, RZ, 0xfc, !PT ;  /* 0x0000000213137812 */ /* 0x000fc800078efcff */
[----:B------:R-:W-:-:S13]  /*4ab0*/  ISETP.NE.AND P0, PT, R19, 0x3, PT ;  /* 0x000000031300780c */ /* 0x000fda0003f05270 */
[----:B------:R-:W-:Y:S05]  /*4ac0*/  @!P0 BRA `(.L_x_83) ;  /* 0x0000000000048947 */ /* 0x000fea0003800000 */
[----:B------:R-:W-:Y:S01]  /*4ad0*/  BPT.TRAP 0x1 ;  /* 0x000000040000795c */ /* 0x000fe20000300000 */
.L_x_83:
[----:B------:R-:W0:Y:S01]  /*4ae0*/  S2R R3, SR_CgaCtaId ;  /* 0x0000000000037919 */ /* 0x000e220000008800 */
[----:B------:R-:W-:Y:S02]  /*4af0*/  MOV R2, 0x400 ;  /* 0x0000040000027802 */ /* 0x000fe40000000f00 */
[----:B------:R-:W-:Y:S02]  /*4b00*/  SHF.L.U32 R4, R0, 0x1f, RZ ;  /* 0x0000001f00047819 */ /* 0x000fe400000006ff */
[----:B0-----:R-:W-:-:S05]  /*4b10*/  LEA R2, R3, R2, 0x18 ;  /* 0x0000000203027211 */ /* 0x001fca00078ec0ff */
[----:B------:R-:W-:-:S04]  /*4b20*/  VIADD R2, R2, 0xb0 ;  /* 0x000000b002027836 */ /* 0x000fc80000000000 */
[C---:B------:R-:W-:Y:S02]  /*4b30*/  IMAD R7, R11.reuse, 0x8, R2 ;  /* 0x000000080b077824 */ /* 0x040fe400078e0202 */
[----:B------:R-:W-:Y:S02]  /*4b40*/  VIADD R11, R11, 0x1 ;  /* 0x000000010b0b7836 */ /* 0x000fe40000000000 */
[----:B------:R-:W0:Y:S03]  /*4b50*/  SYNCS.PHASECHK.TRANS64.TRYWAIT P0, [R7+URZ], R4 ;  /* 0x00000004070075a7 */ /* 0x000e26000800017f */
[----:B------:R-:W-:-:S04]  /*4b60*/  ISETP.NE.AND P1, PT, R11, 0x16, PT ;  /* 0x000000160b00780c */ /* 0x000fc80003f25270 */
[----:B------:R-:W-:Y:S02]  /*4b70*/  SEL R3, RZ, 0x1, P1 ;  /* 0x00000001ff037807 */ /* 0x000fe40000800000 */
[----:B------:R-:W-:Y:S02]  /*4b80*/  SEL R11, R11, RZ, P1 ;  /* 0x000000ff0b0b7207 */ /* 0x000fe40000800000 */
[----:B------:R-:W-:-:S03]  /*4b90*/  LOP3.LUT R6, R0, R3, RZ, 0x3c, !PT ;  /* 0x0000000300067212 */ /* 0x000fc600078e3cff */
[----:B------:R-:W-:Y:S01]  /*4ba0*/  IMAD R8, R11, 0x8, R2 ;  /* 0x000000080b087824 */ /* 0x000fe200078e0202 */
[----:B------:R-:W-:Y:S01]  /*4bb0*/  SHF.L.U32 R5, R6, 0x1f, RZ ;  /* 0x0000001f06057819 */ /* 0x000fe200000006ff */
[----:B0-----:R-:W-:Y:S06]  /*4bc0*/  @!P0 BRA `(.L_x_84) ;  /* 0x0000000c00688947 */ /* 0x001fec0003800000 */
.L_x_113:
[----:B------:R-:W1:Y:S01]  /*4bd0*/  SYNCS.PHASECHK.TRANS64.TRYWAIT P0, [R8+URZ], R5 ;  /* 0x00000005080075a7 */ /* 0x000e62000800017f */
[----:B------:R-:W-:-:S05]  /*4be0*/  VIADD R0, R11, 0x1 ;  /* 0x000000010b007836 */ /* 0x000fca0000000000 */
[----:B------:R-:W-:-:S04]  /*4bf0*/  ISETP.NE.AND P1, PT, R0, 0x16, PT ;  /* 0x000000160000780c */ /* 0x000fc80003f25270 */
[----:B------:R-:W-:Y:S02]  /*4c00*/  SEL R3, RZ, 0x1, P1 ;  /* 0x00000001ff037807 */ /* 0x000fe40000800000 */
[----:B0-----:R-:W-:Y:S02]  /*4c10*/  SEL R7, R0, RZ, P1 ;  /* 0x000000ff00077207 */ /* 0x001fe40000800000 */
[----:B------:R-:W-:-:S03]  /*4c20*/  LOP3.LUT R6, R6, R3, RZ, 0x3c, !PT ;  /* 0x0000000306067212 */ /* 0x000fc600078e3cff */
[----:B------:R-:W-:Y:S01]  /*4c30*/  IMAD R9, R7, 0x8, R2 ;  /* 0x0000000807097824 */ /* 0x000fe200078e0202 */
[----:B------:R-:W-:Y:S01]  /*4c40*/  SHF.L.U32 R4, R6, 0x1f, RZ ;  /* 0x0000001f06047819 */ /* 0x000fe200000006ff */
[----:B-1----:R-:W-:Y:S06]  /*4c50*/  @!P0 BRA `(.L_x_85) ;  /* 0x0000000c00588947 */ /* 0x002fec0003800000 */
.L_x_114:
[----:B------:R-:W1:Y:S01]  /*4c60*/  SYNCS.PHASECHK.TRANS64.TRYWAIT P0, [R9+URZ], R4 ;  /* 0x00000004090075a7 */ /* 0x000e62000800017f */
[----:B------:R-:W-:-:S05]  /*4c70*/  VIADD R0, R7, 0x1 ;  /* 0x0000000107007836 */ /* 0x000fca0000000000 */
[----:B------:R-:W-:-:S04]  /*4c80*/  ISETP.NE.AND P1, PT, R0, 0x16, PT ;  /* 0x000000160000780c */ /* 0x000fc80003f25270 */
[----:B------:R-:W-:Y:S02]  /*4c90*/  SEL R3, RZ, 0x1, P1 ;  /* 0x00000001ff037807 */ /* 0x000fe40000800000 */
[----:B------:R-:W-:Y:S02]  /*4ca0*/  SEL R7, R0, RZ, P1 ;  /* 0x000000ff00077207 */ /* 0x000fe40000800000 */
[----:B------:R-:W-:-:S03]  /*4cb0*/  LOP3.LUT R6, R6, R3, RZ, 0x3c, !PT ;  /* 0x0000000306067212 */ /* 0x000fc600078e3cff */
[----:B0-----:R-:W-:Y:S01]  /*4cc0*/  IMAD R8, R7, 0x8, R2 ;  /* 0x0000000807087824 */ /* 0x001fe200078e0202 */
[----:B------:R-:W-:Y:S01]  /*4cd0*/  SHF.L.U32 R5, R6, 0x1f, RZ ;  /* 0x0000001f06057819 */ /* 0x000fe200000006ff */
[----:B-1----:R-:W-:Y:S06]  /*4ce0*/  @!P0 BRA `(.L_x_86) ;  /* 0x0000000c00488947 */ /* 0x002fec0003800000 */
.L_x_115:
        /* <DEDUP_REMOVED lines=9> */
.L_x_116:
        /* <DEDUP_REMOVED lines=9> */
.L_x_117:
        /* <DEDUP_REMOVED lines=9> */
.L_x_118:
        /* <DEDUP_REMOVED lines=9> */
.L_x_119:
        /* <DEDUP_REMOVED lines=9> */
.L_x_120:
        /* <DEDUP_REMOVED lines=9> */
.L_x_121:
        /* <DEDUP_REMOVED lines=9> */
.L_x_122:
        /* <DEDUP_REMOVED lines=9> */
.L_x_123:
        /* <DEDUP_REMOVED lines=9> */
.L_x_124:
        /* <DEDUP_REMOVED lines=9> */
.L_x_125:
        /* <DEDUP_REMOVED lines=9> */
.L_x_126:
        /* <DEDUP_REMOVED lines=9> */
.L_x_127:
        /* <DEDUP_REMOVED lines=9> */
.L_x_128:
        /* <DEDUP_REMOVED lines=9> */
.L_x_129:
        /* <DEDUP_REMOVED lines=9> */
.L_x_130:
        /* <DEDUP_REMOVED lines=9> */
.L_x_131:
[----:B------:R-:W1:Y:S01]  /*55f0*/  SYNCS.PHASECHK.TRANS64.TRYWAIT P0, [R8+URZ], R5 ;  /* 0x00000005080075a7 */ /* 0x000e62000800017f */
[----:B------:R-:W-:-:S05]  /*5600*/  VIADD R0, R7, 0x1 ;  /* 0x0000000107007836 */ /* 0x000fca0000000000 */
[----:B------:R-:W-:-:S04]  /*5610*/  ISETP.NE.AND P1, PT, R0, 0x16, PT ;  /* 0x000000160000780c */ /* 0x000fc80003f25270 */
[----:B------:R-:W-:Y:S02]  /*5620*/  SEL R3, RZ, 0x1, P1 ;  /* 0x00000001ff037807 */ /* 0x000fe40000800000 */
[----:B------:R-:W-:Y:S02]  /*5630*/  SEL R7, R0, RZ, P1 ;  /* 0x000000ff00077207 */ /* 0x000fe40000800000 */
[----:B0-----:R-:W-:-:S03]  /*5640*/  LOP3.LUT R9, R6, R3, RZ, 0x3c, !PT ;  /* 0x0000000306097212 */ /* 0x001fc600078e3cff */
[----:B------:R-:W-:Y:S01]  /*5650*/  IMAD R11, R7, 0x8, R2 ;  /* 0x00000008070b7824 */ /* 0x000fe200078e0202 */
[----:B------:R-:W-:Y:S01]  /*5660*/  SHF.L.U32 R6, R9, 0x1f, RZ ;  /* 0x0000001f09067819 */ /* 0x000fe200000006ff */
[----:B-1----:R-:W-:Y:S06]  /*5670*/  @!P0 BRA `(.L_x_103) ;  /* 0x0000000800388947 */ /* 0x002fec0003800000 */
.L_x_132:
[----:B------:R-:W1:Y:S01]  /*5680*/  SYNCS.PHASECHK.TRANS64.TRYWAIT P0, [R11+URZ], R6 ;  /* 0x000000060b0075a7 */ /* 0x000e62000800017f */
[----:B------:R-:W-:-:S05]  /*5690*/  VIADD R0, R7, 0x1 ;  /* 0x0000000107007836 */ /* 0x000fca0000000000 */
[----:B------:R-:W-:-:S04]  /*56a0*/  ISETP.NE.AND P1, PT, R0, 0x16, PT ;  /* 0x000000160000780c */ /* 0x000fc80003f25270 */
[----:B------:R-:W-:Y:S02]  /*56b0*/  SEL R4, RZ, 0x1, P1 ;  /* 0x00000001ff047807 */ /* 0x000fe40000800000 */
[----:B------:R-:W-:Y:S02]  /*56c0*/  SEL R3, R0, RZ, P1 ;  /* 0x000000ff00037207 */ /* 0x000fe40000800000 */
[----:B------:R-:W-:Y:S01]  /*56d0*/  LOP3.LUT R0, R9, R4, RZ, 0x3c, !PT ;  /* 0x0000000409007212 */ /* 0x000fe200078e3cff */
[----:B-1----:R-:W-:Y:S06]  /*56e0*/  @!P0 BRA `(.L_x_104) ;  /* 0x0000000800308947 */ /* 0x002fec0003800000 */
.L_x_133:
[----:B------:R-:W-:Y:S01]  /*56f0*/  IMAD R3, R3, 0x8, R2 ;  /* 0x0000000803037824 */ /* 0x000fe200078e0202 */
[----:B------:R-:W-:-:S07]  /*5700*/  SHF.L.U32 R0, R0, 0x1f, RZ ;  /* 0x0000001f00007819 */ /* 0x000fce00000006ff */
.L_x_105:
[----:B--2---:R2:W3:Y:S02]  /*5710*/  SYNCS.PHASECHK.TRANS64.TRYWAIT P0, [R3+URZ], R0 ;  /* 0x00000000030075a7 */ /* 0x0044e4000800017f */
[----:B---3--:R-:W-:Y:S05]  /*5720*/  @!P0 NANOSLEEP.SYNCS 0x989680 ;  /* 0x009896800000895d */ /* 0x008fea0003900000 */
[----:B------:R-:W3:Y:S02]  /*5730*/  @!P0 SYNCS.PHASECHK.TRANS64 P0, [R3+URZ], R0 ;  /* 0x00000000030085a7 */ /* 0x000ee4000800007f */
[----:B---3--:R-:W-:Y:S05]  /*5740*/  @!P0 BRA `(.L_x_105) ;  /* 0xfffffffc00f08947 */ /* 0x008fea000383ffff */
.L_x_82:
[----:B------:R-:W-:Y:S05]  /*5750*/  BSYNC B0 ;  /* 0x0000000000007941 */ /* 0x000fea0003800000 */
.L_x_81:
[----:B------:R-:W-:Y:S05]  /*5760*/  EXIT ;  /* 0x000000000000794d */ /* 0x000fea0003800000 */
.L_x_18:
[----:B---3--:R3:W4:Y:S02]  /*5770*/  SYNCS.PHASECHK.TRANS64.TRYWAIT P1, [R3+URZ], R0 ;  /* 0x00000000030075a7 */ /* 0x008724000802017f */
[----:B----4-:R-:W-:Y:S05]  /*5780*/  @!P1 NANOSLEEP.SYNCS 0x989680 ;  /* 0x009896800000995d */ /* 0x010fea0003900000 */
[----:B------:R-:W4:Y:S02]  /*5790*/  @!P1 SYNCS.PHASECHK.TRANS64 P1, [R3+URZ], R0 ;  /* 0x00000000030095a7 */ /* 0x000f24000802007f */
[----:B----4-:R-:W-:Y:S05]  /*57a0*/  @!P1 BRA `(.L_x_18) ;  /* 0xfffffffc00f09947 */ /* 0x010fea000383ffff */
[----:B------:R-:W-:Y:S05]  /*57b0*/  BRA `(.L_x_17) ;  /* 0xffffffbc003c7947 */ /* 0x000fea000383ffff */
.L_x_23:
[----:B-1----:R-:W-:-:S04]  /*57c0*/  IMAD.U32 R4, RZ, RZ, UR4 ;  /* 0x00000004ff047e24 */ /* 0x002fc8000f8e00ff */
[----:B------:R1:W2:Y:S03]  /*57d0*/  SYNCS.PHASECHK.TRANS64.TRYWAIT P1, [R4+URZ], R3 ;  /* 0x00000003040075a7 */ /* 0x0002a6000802017f */
[----:B--2---:R-:W-:Y:S05]  /*57e0*/  @!P1 NANOSLEEP.SYNCS 0x989680 ;  /* 0x009896800000995d */ /* 0x004fea0003900000 */
[----:B------:R-:W2:Y:S02]  /*57f0*/  @!P1 SYNCS.PHASECHK.TRANS64 P1, [R4+URZ], R3 ;  /* 0x00000003040095a7 */ /* 0x000ea4000802007f */
[----:B--2---:R-:W-:Y:S05]  /*5800*/  @!P1 BRA `(.L_x_23) ;  /* 0xfffffffc00ec9947 */ /* 0x004fea000383ffff */
[----:B------:R-:W-:Y:S05]  /*5810*/  BRA `(.L_x_22) ;  /* 0xffffffbc00dc7947 */ /* 0x000fea000383ffff */
.L_x_68:
[----:B------:R-:W-:Y:S01]  /*5820*/  BSSY B1, `(.L_x_106) ;  /* 0x0000006000017945 */ /* 0x000fe20003800000 */
[----:B------:R-:W-:-:S07]  /*5830*/  IMAD.MOV.U32 R15, RZ, RZ, -0x1 ;  /* 0xffffffffff0f7424 */ /* 0x000fce00078e00ff */
[----:B------:R-:W-:Y:S05]  /*5840*/  WARPSYNC.COLLECTIVE R15, `(.L_x_107) ;  /* 0x000000000f0c7348 */ /* 0x000fea0003c00000 */
[----:B------:R-:W-:Y:S02]  /*5850*/  ELECT P6, UR62, PT ;  /* 0x00000000003e782f */ /* 0x000fe400038c0000 */
[----:B------:R-:W-:Y:S01]  /*5860*/  MOV R14, UR62 ;  /* 0x0000003e000e7c02 */ /* 0x000fe20008000f00 */
[----:B------:R-:W-:Y:S10]  /*5870*/  ENDCOLLECTIVE ;  /* 0x000000000000791b */ /* 0x000ff40003800000 */
.L_x_107:
[----:B------:R-:W-:Y:S05]  /*5880*/  BSYNC B1 ;  /* 0x0000000000017941 */ /* 0x000fea0003800000 */
.L_x_106:
[----:B------:R-:W-:Y:S05]  /*5890*/  BRA `(.L_x_108) ;  /* 0xffffffe400b47947 */ /* 0x000fea000383ffff */
.L_x_71:
[----:B-1----:R1:W2:Y:S02]  /*58a0*/  SYNCS.PHASECHK.TRANS64.TRYWAIT P1, [R14+URZ+0xb0], R5 ;  /* 0x0000b0050e0075a7 */ /* 0x0022a4000802017f */
[----:B--2---:R-:W-:Y:S05]  /*58b0*/  @!P1 NANOSLEEP.SYNCS 0x989680 ;  /* 0x009896800000995d */ /* 0x004fea0003900000 */
[----:B------:R-:W2:Y:S02]  /*58c0*/  @!P1 SYNCS.PHASECHK.TRANS64 P1, [R14+URZ+0xb0], R5 ;  /* 0x0000b0050e0095a7 */ /* 0x000ea4000802007f */
[----:B--2---:R-:W-:Y:S05]  /*58d0*/  @!P1 BRA `(.L_x_71) ;  /* 0xfffffffc00f09947 */ /* 0x004fea000383ffff */
[----:B------:R-:W-:Y:S05]  /*58e0*/  BRA `(.L_x_109) ;  /* 0xffffffe400e87947 */ /* 0x000fea000383ffff */
.L_x_80:
[----:B------:R-:W-:Y:S01]  /*58f0*/  BSSY B0, `(.L_x_110) ;  /* 0x0000006000007945 */ /* 0x000fe20003800000 */
[----:B------:R-:W-:-:S07]  /*5900*/  IMAD.MOV.U32 R15, RZ, RZ, -0x1 ;  /* 0xffffffffff0f7424 */ /* 0x000fce00078e00ff */
[----:B------:R-:W-:Y:S05]  /*5910*/  WARPSYNC.COLLECTIVE R15, `(.L_x_111) ;  /* 0x000000000f0c7348 */ /* 0x000fea0003c00000 */
[----:B------:R-:W-:Y:S02]  /*5920*/  ELECT P6, UR62, PT ;  /* 0x00000000003e782f */ /* 0x000fe400038c0000 */
[----:B------:R-:W-:Y:S01]  /*5930*/  MOV R14, UR62 ;  /* 0x0000003e000e7c02 */ /* 0x000fe20008000f00 */
[----:B------:R-:W-:Y:S10]  /*5940*/  ENDCOLLECTIVE ;  /* 0x000000000000791b */ /* 0x000ff40003800000 */
.L_x_111:
[----:B------:R-:W-:Y:S05]  /*5950*/  BSYNC B0 ;  /* 0x0000000000007941 */ /* 0x000fea0003800000 */
.L_x_110:
[----:B------:R-:W-:Y:S05]  /*5960*/  BRA `(.L_x_112) ;  /* 0xfffffff000447947 */ /* 0x000fea000383ffff */
.L_x_84:
[----:B0-----:R0:W1:Y:S02]  /*5970*/  SYNCS.PHASECHK.TRANS64.TRYWAIT P0, [R7+URZ], R4 ;  /* 0x00000004070075a7 */ /* 0x001064000800017f */
[----:B-1----:R-:W-:Y:S05]  /*5980*/  @!P0 NANOSLEEP.SYNCS 0x989680 ;  /* 0x009896800000895d */ /* 0x002fea0003900000 */
[----:B------:R-:W1:Y:S02]  /*5990*/  @!P0 SYNCS.PHASECHK.TRANS64 P0, [R7+URZ], R4 ;  /* 0x00000004070085a7 */ /* 0x000e64000800007f */
[----:B-1----:R-:W-:Y:S05]  /*59a0*/  @!P0 BRA `(.L_x_84) ;  /* 0xfffffffc00f08947 */ /* 0x002fea000383ffff */
[----:B------:R-:W-:Y:S05]  /*59b0*/  BRA `(.L_x_113) ;  /* 0xfffffff000847947 */ /* 0x000fea000383ffff */
.L_x_85:
[----:B0-----:R0:W1:Y:S02]  /*59c0*/  SYNCS.PHASECHK.TRANS64.TRYWAIT P0, [R8+URZ], R5 ;  /* 0x00000005080075a7 */ /* 0x001064000800017f */
[----:B-1----:R-:W-:Y:S05]  /*59d0*/  @!P0 NANOSLEEP.SYNCS 0x989680 ;  /* 0x009896800000895d */ /* 0x002fea0003900000 */
[----:B------:R-:W1:Y:S02]  /*59e0*/  @!P0 SYNCS.PHASECHK.TRANS64 P0, [R8+URZ], R5 ;  /* 0x00000005080085a7 */ /* 0x000e64000800007f */
[----:B-1----:R-:W-:Y:S05]  /*59f0*/  @!P0 BRA `(.L_x_85) ;  /* 0xfffffffc00f08947 */ /* 0x002fea000383ffff */
[----:B------:R-:W-:Y:S05]  /*5a00*/  BRA `(.L_x_114) ;  /* 0xfffffff000947947 */ /* 0x000fea000383ffff */
.L_x_86:
[----:B0-----:R0:W1:Y:S02]  /*5a10*/  SYNCS.PHASECHK.TRANS64.TRYWAIT P0, [R9+URZ], R4 ;  /* 0x00000004090075a7 */ /* 0x001064000800017f */
[----:B-1----:R-:W-:Y:S05]  /*5a20*/  @!P0 NANOSLEEP.SYNCS 0x989680 ;  /* 0x009896800000895d */ /* 0x002fea0003900000 */
[----:B------:R-:W1:Y:S02]  /*5a30*/  @!P0 SYNCS.PHASECHK.TRANS64 P0, [R9+URZ], R4 ;  /* 0x00000004090085a7 */ /* 0x000e64000800007f */
[----:B-1----:R-:W-:Y:S05]  /*5a40*/  @!P0 BRA `(.L_x_86) ;  /* 0xfffffffc00f08947 */ /* 0x002fea000383ffff */
[----:B------:R-:W-:Y:S05]  /*5a50*/  BRA `(.L_x_115) ;  /* 0xfffffff000a47947 */ /* 0x000fea000383ffff */
.L_x_87:
[----:B0-----:R0:W1:Y:S02]  /*5a60*/  SYNCS.PHASECHK.TRANS64.TRYWAIT P0, [R8+URZ], R5 ;  /* 0x00000005080075a7 */ /* 0x001064000800017f */
[----:B-1----:R-:W-:Y:S05]  /*5a70*/  @!P0 NANOSLEEP.SYNCS 0x989680 ;  /* 0x009896800000895d */ /* 0x002fea0003900000 */
[----:B------:R-:W1:Y:S02]  /*5a80*/  @!P0 SYNCS.PHASECHK.TRANS64 P0, [R8+URZ], R5 ;  /* 0x00000005080085a7 */ /* 0x000e64000800007f */
[----:B-1----:R-:W-:Y:S05]  /*5a90*/  @!P0 BRA `(.L_x_87) ;  /* 0xfffffffc00f08947 */ /* 0x002fea000383ffff */
[----:B------:R-:W-:Y:S05]  /*5aa0*/  BRA `(.L_x_116) ;  /* 0xfffffff000b47947 */ /* 0x000fea000383ffff */
.L_x_88:
[----:B0-----:R0:W1:Y:S02]  /*5ab0*/  SYNCS.PHASECHK.TRANS64.TRYWAIT P0, [R9+URZ], R4 ;  /* 0x00000004090075a7 */ /* 0x001064000800017f */
[----:B-1----:R-:W-:Y:S05]  /*5ac0*/  @!P0 NANOSLEEP.SYNCS 0x989680 ;  /* 0x009896800000895d */ /* 0x002fea0003900000 */
[----:B------:R-:W1:Y:S02]  /*5ad0*/  @!P0 SYNCS.PHASECHK.TRANS64 P0, [R9+URZ], R4 ;  /* 0x00000004090085a7 */ /* 0x000e64000800007f */
[----:B-1----:R-:W-:Y:S05]  /*5ae0*/  @!P0 BRA `(.L_x_88) ;  /* 0xfffffffc00f08947 */ /* 0x002fea000383ffff */
[----:B------:R-:W-:Y:S05]  /*5af0*/  BRA `(.L_x_117) ;  /* 0xfffffff000c47947 */ /* 0x000fea000383ffff */
.L_x_89:
[----:B0-----:R0:W1:Y:S02]  /*5b00*/  SYNCS.PHASECHK.TRANS64.TRYWAIT P0, [R8+URZ], R5 ;  /* 0x00000005080075a7 */ /* 0x001064000800017f */
[----:B-1----:R-:W-:Y:S05]  /*5b10*/  @!P0 NANOSLEEP.SYNCS 0x989680 ;  /* 0x009896800000895d */ /* 0x002fea0003900000 */
[----:B------:R-:W1:Y:S02]  /*5b20*/  @!P0 SYNCS.PHASECHK.TRANS64 P0, [R8+URZ], R5 ;  /* 0x00000005080085a7 */ /* 0x000e64000800007f */
[----:B-1----:R-:W-:Y:S05]  /*5b30*/  @!P0 BRA `(.L_x_89) ;  /* 0xfffffffc00f08947 */ /* 0x002fea000383ffff */
[----:B------:R-:W-:Y:S05]  /*5b40*/  BRA `(.L_x_118) ;  /* 0xfffffff000d47947 */ /* 0x000fea000383ffff */
.L_x_90:
[----:B0-----:R0:W1:Y:S02]  /*5b50*/  SYNCS.PHASECHK.TRANS64.TRYWAIT P0, [R9+URZ], R4 ;  /* 0x00000004090075a7 */ /* 0x001064000800017f */
[----:B-1----:R-:W-:Y:S05]  /*5b60*/  @!P0 NANOSLEEP.SYNCS 0x989680 ;  /* 0x009896800000895d */ /* 0x002fea0003900000 */
[----:B------:R-:W1:Y:S02]  /*5b70*/  @!P0 SYNCS.PHASECHK.TRANS64 P0, [R9+URZ], R4 ;  /* 0x00000004090085a7 */ /* 0x000e64000800007f */
[----:B-1----:R-:W-:Y:S05]  /*5b80*/  @!P0 BRA `(.L_x_90) ;  /* 0xfffffffc00f08947 */ /* 0x002fea000383ffff */
[----:B------:R-:W-:Y:S05]  /*5b90*/  BRA `(.L_x_119) ;  /* 0xfffffff000e47947 */ /* 0x000fea000383ffff */
.L_x_91:
[----:B0-----:R0:W1:Y:S02]  /*5ba0*/  SYNCS.PHASECHK.TRANS64.TRYWAIT P0, [R8+URZ], R5 ;  /* 0x00000005080075a7 */ /* 0x001064000800017f */
[----:B-1----:R-:W-:Y:S05]  /*5bb0*/  @!P0 NANOSLEEP.SYNCS 0x989680 ;  /* 0x009896800000895d */ /* 0x002fea0003900000 */
[----:B------:R-:W1:Y:S02]  /*5bc0*/  @!P0 SYNCS.PHASECHK.TRANS64 P0, [R8+URZ], R5 ;  /* 0x00000005080085a7 */ /* 0x000e64000800007f */
[----:B-1----:R-:W-:Y:S05]  /*5bd0*/  @!P0 BRA `(.L_x_91) ;  /* 0xfffffffc00f08947 */ /* 0x002fea000383ffff */
[----:B------:R-:W-:Y:S05]  /*5be0*/  BRA `(.L_x_120) ;  /* 0xfffffff000f47947 */ /* 0x000fea000383ffff */
.L_x_92:
[----:B0-----:R0:W1:Y:S02]  /*5bf0*/  SYNCS.PHASECHK.TRANS64.TRYWAIT P0, [R9+URZ], R4 ;  /* 0x00000004090075a7 */ /* 0x001064000800017f */
[----:B-1----:R-:W-:Y:S05]  /*5c00*/  @!P0 NANOSLEEP.SYNCS 0x989680 ;  /* 0x009896800000895d */ /* 0x002fea0003900000 */
[----:B------:R-:W1:Y:S02]  /*5c10*/  @!P0 SYNCS.PHASECHK.TRANS64 P0, [R9+URZ], R4 ;  /* 0x00000004090085a7 */ /* 0x000e64000800007f */
[----:B-1----:R-:W-:Y:S05]  /*5c20*/  @!P0 BRA `(.L_x_92) ;  /* 0xfffffffc00f08947 */ /* 0x002fea000383ffff */
[----:B------:R-:W-:Y:S05]  /*5c30*/  BRA `(.L_x_121) ;  /* 0xfffffff400047947 */ /* 0x000fea000383ffff */
.L_x_93:
[----:B0-----:R0:W1:Y:S02]  /*5c40*/  SYNCS.PHASECHK.TRANS64.TRYWAIT P0, [R8+URZ], R5 ;  /* 0x00000005080075a7 */ /* 0x001064000800017f */
[----:B-1----:R-:W-:Y:S05]  /*5c50*/  @!P0 NANOSLEEP.SYNCS 0x989680 ;  /* 0x009896800000895d */ /* 0x002fea0003900000 */
[----:B------:R-:W1:Y:S02]  /*5c60*/  @!P0 SYNCS.PHASECHK.TRANS64 P0, [R8+URZ], R5 ;  /* 0x00000005080085a7 */ /* 0x000e64000800007f */
[----:B-1----:R-:W-:Y:S05]  /*5c70*/  @!P0 BRA `(.L_x_93) ;  /* 0xfffffffc00f08947 */ /* 0x002fea000383ffff */
[----:B------:R-:W-:Y:S05]  /*5c80*/  BRA `(.L_x_122) ;  /* 0xfffffff400147947 */ /* 0x000fea000383ffff */
.L_x_94:
[----:B0-----:R0:W1:Y:S02]  /*5c90*/  SYNCS.PHASECHK.TRANS64.TRYWAIT P0, [R9+URZ], R4 ;  /* 0x00000004090075a7 */ /* 0x001064000800017f */
[----:B-1----:R-:W-:Y:S05]  /*5ca0*/  @!P0 NANOSLEEP.SYNCS 0x989680 ;  /* 0x009896800000895d */ /* 0x002fea0003900000 */
[----:B------:R-:W1:Y:S02]  /*5cb0*/  @!P0 SYNCS.PHASECHK.TRANS64 P0, [R9+URZ], R4 ;  /* 0x00000004090085a7 */ /* 0x000e64000800007f */
[----:B-1----:R-:W-:Y:S05]  /*5cc0*/  @!P0 BRA `(.L_x_94) ;  /* 0xfffffffc00f08947 */ /* 0x002fea000383ffff */
[----:B------:R-:W-:Y:S05]  /*5cd0*/  BRA `(.L_x_123) ;  /* 0xfffffff400247947 */ /* 0x000fea000383ffff */
.L_x_95:
[----:B0-----:R0:W1:Y:S02]  /*5ce0*/  SYNCS.PHASECHK.TRANS64.TRYWAIT P0, [R8+URZ], R5 ;  /* 0x00000005080075a7 */ /* 0x001064000800017f */
[----:B-1----:R-:W-:Y:S05]  /*5cf0*/  @!P0 NANOSLEEP.SYNCS 0x989680 ;  /* 0x009896800000895d */ /* 0x002fea0003900000 */
[----:B------:R-:W1:Y:S02]  /*5d00*/  @!P0 SYNCS.PHASECHK.TRANS64 P0, [R8+URZ], R5 ;  /* 0x00000005080085a7 */ /* 0x000e64000800007f */
[----:B-1----:R-:W-:Y:S05]  /*5d10*/  @!P0 BRA `(.L_x_95) ;  /* 0xfffffffc00f08947 */ /* 0x002fea000383ffff */
[----:B------:R-:W-:Y:S05]  /*5d20*/  BRA `(.L_x_124) ;  /* 0xfffffff400347947 */ /* 0x000fea000383ffff */
.L_x_96:
[----:B0-----:R0:W1:Y:S02]  /*5d30*/  SYNCS.PHASECHK.TRANS64.TRYWAIT P0, [R9+URZ], R4 ;  /* 0x00000004090075a7 */ /* 0x001064000800017f */
[----:B-1----:R-:W-:Y:S05]  /*5d40*/  @!P0 NANOSLEEP.SYNCS 0x989680 ;  /* 0x009896800000895d */ /* 0x002fea0003900000 */
[----:B------:R-:W1:Y:S02]  /*5d50*/  @!P0 SYNCS.PHASECHK.TRANS64 P0, [R9+URZ], R4 ;  /* 0x00000004090085a7 */ /* 0x000e64000800007f */
[----:B-1----:R-:W-:Y:S05]  /*5d60*/  @!P0 BRA `(.L_x_96) ;  /* 0xfffffffc00f08947 */ /* 0x002fea000383ffff */
[----:B------:R-:W-:Y:S05]  /*5d70*/  BRA `(.L_x_125) ;  /* 0xfffffff400447947 */ /* 0x000fea000383ffff */
.L_x_97:
[----:B0-----:R0:W1:Y:S02]  /*5d80*/  SYNCS.PHASECHK.TRANS64.TRYWAIT P0, [R8+URZ], R5 ;  /* 0x00000005080075a7 */ /* 0x001064000800017f */
[----:B-1----:R-:W-:Y:S05]  /*5d90*/  @!P0 NANOSLEEP.SYNCS 0x989680 ;  /* 0x009896800000895d */ /* 0x002fea0003900000 */
[----:B------:R-:W1:Y:S02]  /*5da0*/  @!P0 SYNCS.PHASECHK.TRANS64 P0, [R8+URZ], R5 ;  /* 0x00000005080085a7 */ /* 0x000e64000800007f */
[----:B-1----:R-:W-:Y:S05]  /*5db0*/  @!P0 BRA `(.L_x_97) ;  /* 0xfffffffc00f08947 */ /* 0x002fea000383ffff */
[----:B------:R-:W-:Y:S05]  /*5dc0*/  BRA `(.L_x_126) ;  /* 0xfffffff400547947 */ /* 0x000fea000383ffff */
.L_x_98:
[----:B0-----:R0:W1:Y:S02]  /*5dd0*/  SYNCS.PHASECHK.TRANS64.TRYWAIT P0, [R9+URZ], R4 ;  /* 0x00000004090075a7 */ /* 0x001064000800017f */
[----:B-1----:R-:W-:Y:S05]  /*5de0*/  @!P0 NANOSLEEP.SYNCS 0x989680 ;  /* 0x009896800000895d */ /* 0x002fea0003900000 */
[----:B------:R-:W1:Y:S02]  /*5df0*/  @!P0 SYNCS.PHASECHK.TRANS64 P0, [R9+URZ], R4 ;  /* 0x00000004090085a7 */ /* 0x000e64000800007f */
[----:B-1----:R-:W-:Y:S05]  /*5e00*/  @!P0 BRA `(.L_x_98) ;  /* 0xfffffffc00f08947 */ /* 0x002fea000383ffff */
[----:B------:R-:W-:Y:S05]  /*5e10*/  BRA `(.L_x_127) ;  /* 0xfffffff400647947 */ /* 0x000fea000383ffff */
.L_x_99:
[----:B0-----:R0:W1:Y:S02]  /*5e20*/  SYNCS.PHASECHK.TRANS64.TRYWAIT P0, [R8+URZ], R5 ;  /* 0x00000005080075a7 */ /* 0x001064000800017f */
[----:B-1----:R-:W-:Y:S05]  /*5e30*/  @!P0 NANOSLEEP.SYNCS 0x989680 ;  /* 0x009896800000895d */ /* 0x002fea0003900000 */
[----:B------:R-:W1:Y:S02]  /*5e40*/  @!P0 SYNCS.PHASECHK.TRANS64 P0, [R8+URZ], R5 ;  /* 0x00000005080085a7 */ /* 0x000e64000800007f */
[----:B-1----:R-:W-:Y:S05]  /*5e50*/  @!P0 BRA `(.L_x_99) ;  /* 0xfffffffc00f08947 */ /* 0x002fea000383ffff */
[----:B------:R-:W-:Y:S05]  /*5e60*/  BRA `(.L_x_128) ;  /* 0xfffffff400747947 */ /* 0x000fea000383ffff */
.L_x_100:
[----:B0-----:R0:W1:Y:S02]  /*5e70*/  SYNCS.PHASECHK.TRANS64.TRYWAIT P0, [R9+URZ], R4 ;  /* 0x00000004090075a7 */ /* 0x001064000800017f */
[----:B-1----:R-:W-:Y:S05]  /*5e80*/  @!P0 NANOSLEEP.SYNCS 0x989680 ;  /* 0x009896800000895d */ /* 0x002fea0003900000 */
[----:B------:R-:W1:Y:S02]  /*5e90*/  @!P0 SYNCS.PHASECHK.TRANS64 P0, [R9+URZ], R4 ;  /* 0x00000004090085a7 */ /* 0x000e64000800007f */
[----:B-1----:R-:W-:Y:S05]  /*5ea0*/  @!P0 BRA `(.L_x_100) ;  /* 0xfffffffc00f08947 */ /* 0x002fea000383ffff */
[----:B------:R-:W-:Y:S05]  /*5eb0*/  BRA `(.L_x_129) ;  /* 0xfffffff400847947 */ /* 0x000fea000383ffff */
.L_x_101:
[----:B0-----:R0:W1:Y:S02]  /*5ec0*/  SYNCS.PHASECHK.TRANS64.TRYWAIT P0, [R8+URZ], R5 ;  /* 0x00000005080075a7 */ /* 0x001064000800017f */
[----:B-1----:R-:W-:Y:S05]  /*5ed0*/  @!P0 NANOSLEEP.SYNCS 0x989680 ;  /* 0x009896800000895d */ /* 0x002fea0003900000 */
[----:B------:R-:W1:Y:S02]  /*5ee0*/  @!P0 SYNCS.PHASECHK.TRANS64 P0, [R8+URZ], R5 ;  /* 0x00000005080085a7 */ /* 0x000e64000800007f */
[----:B-1----:R-:W-:Y:S05]  /*5ef0*/  @!P0 BRA `(.L_x_101) ;  /* 0xfffffffc00f08947 */ /* 0x002fea000383ffff */
[----:B------:R-:W-:Y:S05]  /*5f00*/  BRA `(.L_x_130) ;  /* 0xfffffff400947947 */ /* 0x000fea000383ffff */
.L_x_102:
[----:B0-----:R0:W1:Y:S02]  /*5f10*/  SYNCS.PHASECHK.TRANS64.TRYWAIT P0, [R9+URZ], R4 ;  /* 0x00000004090075a7 */ /* 0x001064000800017f */
[----:B-1----:R-:W-:Y:S05]  /*5f20*/  @!P0 NANOSLEEP.SYNCS 0x989680 ;  /* 0x009896800000895d */ /* 0x002fea0003900000 */
[----:B------:R-:W1:Y:S02]  /*5f30*/  @!P0 SYNCS.PHASECHK.TRANS64 P0, [R9+URZ], R4 ;  /* 0x00000004090085a7 */ /* 0x000e64000800007f */
[----:B-1----:R-:W-:Y:S05]  /*5f40*/  @!P0 BRA `(.L_x_102) ;  /* 0xfffffffc00f08947 */ /* 0x002fea000383ffff */
[----:B------:R-:W-:Y:S05]  /*5f50*/  BRA `(.L_x_131) ;  /* 0xfffffff400a47947 */ /* 0x000fea000383ffff */
.L_x_103:
[----:B0-----:R0:W1:Y:S02]  /*5f60*/  SYNCS.PHASECHK.TRANS64.TRYWAIT P0, [R8+URZ], R5 ;  /* 0x00000005080075a7 */ /* 0x001064000800017f */
[----:B-1----:R-:W-:Y:S05]  /*5f70*/  @!P0 NANOSLEEP.SYNCS 0x989680 ;  /* 0x009896800000895d */ /* 0x002fea0003900000 */
[----:B------:R-:W1:Y:S02]  /*5f80*/  @!P0 SYNCS.PHASECHK.TRANS64 P0, [R8+URZ], R5 ;  /* 0x00000005080085a7 */ /* 0x000e64000800007f */
[----:B-1----:R-:W-:Y:S05]  /*5f90*/  @!P0 BRA `(.L_x_103) ;  /* 0xfffffffc00f08947 */ /* 0x002fea000383ffff */
[----:B------:R-:W-:Y:S05]  /*5fa0*/  BRA `(.L_x_132) ;  /* 0xfffffff400b47947 */ /* 0x000fea000383ffff */
.L_x_104:
[----:B-1----:R1:W2:Y:S02]  /*5fb0*/  SYNCS.PHASECHK.TRANS64.TRYWAIT P0, [R11+URZ], R6 ;  /* 0x000000060b0075a7 */ /* 0x0022a4000800017f */
[----:B--2---:R-:W-:Y:S05]  /*5fc0*/  @!P0 NANOSLEEP.SYNCS 0x989680 ;  /* 0x009896800000895d */ /* 0x004fea0003900000 */
[----:B------:R-:W2:Y:S02]  /*5fd0*/  @!P0 SYNCS.PHASECHK.TRANS64 P0, [R11+URZ], R6 ;  /* 0x000000060b0085a7 */ /* 0x000ea4000800007f */
[----:B--2---:R-:W-:Y:S05]  /*5fe0*/  @!P0 BRA `(.L_x_104) ;  /* 0xfffffffc00f08947 */ /* 0x004fea000383ffff */
[----:B------:R-:W-:Y:S05]  /*5ff0*/  BRA `(.L_x_133) ;  /* 0xfffffff400bc7947 */ /* 0x000fea000383ffff */
.L_x_134:
[----:B------:R-:W-:-:S00]  /*6000*/  BRA `(.L_x_134) ;  /* 0xfffffffc00fc7947 */ /* 0x000fc0000383ffff */
[----:B------:R-:W-:-:S00]  /*6010*/  NOP ;  /* 0x0000000000007918 */ /* 0x000fc00000000000 */
        /* <DEDUP_REMOVED lines=14> */
.L_x_135:


//--------------------- .nv.global.init           --------------------------
	.section	.nv.global.init,"aw",@progbits
.nv.global.init:
	.type		$str$22,@object
	.size		$str$22,($str$23 - $str$22)
$str$22:
        /*0000*/ 	.byte	0x6b, 0x5f, 0x74, 0x69, 0x6c, 0x65, 0x5f, 0x63, 0x6f, 0x75, 0x6e, 0x74, 0x20, 0x3e, 0x3d, 0x20
        /*0010*/ 	.byte	0x31, 0x00
	.type		$str$23,@object
	.size		$str$23,(__unnamed_1 - $str$23)
$str$23:
        /*0012*/ 	.byte	0x2f, 0x74, 0x6d, 0x70, 0x2f, 0x63, 0x75, 0x74, 0x6c, 0x61, 0x73, 0x73, 0x5f, 0x73, 0x77, 0x65
        /*0022*/ 	.byte	0x65, 0x70, 0x5f, 0x73, 0x72, 0x63, 0x2f, 0x69, 0x6e, 0x63, 0x6c, 0x75, 0x64, 0x65, 0x2f, 0x63
        /*0032*/ 	.byte	0x75, 0x74, 0x6c, 0x61, 0x73, 0x73, 0x2f, 0x67, 0x65, 0x6d, 0x6d, 0x2f, 0x63, 0x6f, 0x6c, 0x6c
        /*0042*/ 	.byte	0x65, 0x63, 0x74, 0x69, 0x76, 0x65, 0x2f, 0x73, 0x6d, 0x39, 0x30, 0x5f, 0x6d, 0x6d, 0x61, 0x5f
        /*0052*/ 	.byte	0x74, 0x6d, 0x61, 0x5f, 0x67, 0x6d, 0x6d, 0x61, 0x5f, 0x73, 0x73, 0x5f, 0x77, 0x61, 0x72, 0x70
        /*0062*/ 	.byte	0x73, 0x70, 0x65, 0x63, 0x69, 0x61, 0x6c, 0x69, 0x7a, 0x65, 0x64, 0x2e, 0x68, 0x70, 0x70, 0x00
	.type		__unnamed_1,@object
	.size		__unnamed_1,(.L_0 - __unnamed_1)
__unnamed_1:
        /*0072*/ 	.byte	0x76, 0x6f, 0x69, 0x64, 0x20, 0x63, 0x75, 0x74, 0x6c, 0x61, 0x73, 0x73, 0x3a, 0x3a, 0x67, 0x65
        /* <DEDUP_REMOVED lines=179> */
        /*0bb2*/ 	.byte	0x64, 0x65, 0x6e, 0x74, 0x69, 0x74, 0x79, 0x5d, 0x00
.L_0:


//--------------------- .nv.shared._ZN7cutlass13device_kernelINS_4gemm6kernel13GemmUniversalIN4cute5tupleIJiiiiEEENS1_10collective13CollectiveMmaINS1_34MainloopSm90TmaGmmaWarpSpecializedILi22ENS5_IJNS4_1CILi1EEESB_SB_EEENS1_35KernelTmaWarpSpecializedCooperativeEEENS5_IJNSA_ILi128EEENSA_ILi32EEESG_EEENS_6half_tENS5_IJlSB_lEEESI_SJ_NS4_8TiledMMAINS4_8MMA_AtomIJNS4_4SM904GMMA25MMA_64x32x16_F32F16F16_SSILNSN_5MajorE0ELSP_0ELNSN_7ScaleInE1ELSQ_1EEEEEENS4_6LayoutINS5_IJNSA_ILi2EEESB_SB_EEENS5_IJSB_NSA_ILi0EEESW_EEEEENS5_IJNS4_10UnderscoreESZ_SZ_EEEEENS4_13SM90_TMA_LOADENS4_14ComposedLayoutINS4_7SwizzleILi2ELi4ELi3EEENS4_18smem_ptr_flag_bitsILi16EEENST_INS5_IJNSA_ILi8EEESG_EEENS5_IJSG_SB_EEEEEEEvNS4_8identityES12_S1C_vS1D_EENS_8epilogue10collective6detail29Sm90TmaWarpSpecializedAdapterINS1G_15DefaultEpilogueISI_SJ_SJ_NS1F_6thread17LinearCombinationISI_Li1EffLNS1K_9ScaleType4KindE0ELNS_15FloatRoundStyleE2ESI_EENS1_15EpilogueDefaultEEEEEvvEEEEvNT_6ParamsE --------------------------
	.section	.nv.shared._ZN7cutlass13device_kernelINS_4gemm6kernel13GemmUniversalIN4cute5tupleIJiiiiEEENS1_10collective13CollectiveMmaINS1_34MainloopSm90TmaGmmaWarpSpecializedILi22ENS5_IJNS4_1CILi1EEESB_SB_EEENS1_35KernelTmaWarpSpecializedCooperativeEEENS5_IJNSA_ILi128EEENSA_ILi32EEESG_EEENS_6half_tENS5_IJlSB_lEEESI_SJ_NS4_8TiledMMAINS4_8MMA_AtomIJNS4_4SM904GMMA25MMA_64x32x16_F32F16F16_SSILNSN_5MajorE0ELSP_0ELNSN_7ScaleInE1ELSQ_1EEEEEENS4_6LayoutINS5_IJNSA_ILi2EEESB_SB_EEENS5_IJSB_NSA_ILi0EEESW_EEEEENS5_IJNS4_10UnderscoreESZ_SZ_EEEEENS4_13SM90_TMA_LOADENS4_14ComposedLayoutINS4_7SwizzleILi2ELi4ELi3EEENS4_18smem_ptr_flag_bitsILi16EEENST_INS5_IJNSA_ILi8EEESG_EEENS5_IJSG_SB_EEEEEEEvNS4_8identityES12_S1C_vS1D_EENS_8epilogue10collective6detail29Sm90TmaWarpSpecializedAdapterINS1G_15DefaultEpilogueISI_SJ_SJ_NS1F_6thread17LinearCombinationISI_Li1EffLNS1K_9ScaleType4KindE0ELNS_15FloatRoundStyleE2ESI_EENS1_15EpilogueDefaultEEEEEvvEEEEvNT_6ParamsE,"aw",@nobits
	.sectionflags	@""
	.align	16
	.zero		1024


//--------------------- .nv.shared.reserved.0     --------------------------
	.section	.nv.shared.reserved.0,"aw",@nobits
	.weak		__nv_reservedSMEM_offset_0_alias
	.size		__nv_reservedSMEM_offset_0_alias, 0, 0
	.other		__nv_reservedSMEM_offset_0_alias,@"STO_CUDA_RESERVED_SHARED STV_DEFAULT"
__nv_reservedSMEM_offset_0_alias:
	.zero		0


//--------------------- .nv.global                --------------------------
	.section	.nv.global,"aw",@nobits
.nv.global:
	.type		_ZN40_INTERNAL_c254f82d_4_k_cu_cdb3aaa3_160184cute1_E,@object
	.size		_ZN40_INTERNAL_c254f82d_4_k_cu_cdb3aaa3_160184cute1_E,(_ZN40_INTERNAL_c254f82d_4_k_cu_cdb3aaa3_160184cuda3std3__45__cpo6cbeginE - _ZN40_INTERNAL_c254f82d_4_k_cu_cdb3aaa3_160184cute1_E)
_ZN40_INTERNAL_c254f82d_4_k_cu_cdb3aaa3_160184cute1_E:
	.zero		1
	.type		_ZN40_INTERNAL_c254f82d_4_k_cu_cdb3aaa3_160184cuda3std3__45__cpo6cbeginE,@object
	.size		_ZN40_INTERNAL_c254f82d_4_k_cu_cdb3aaa3_160184cuda3std3__45__cpo6cbeginE,(_ZN40_INTERNAL_c254f82d_4_k_cu_cdb3aaa3_160184cuda3std3__48in_placeE - _ZN40_INTERNAL_c254f82d_4_k_cu_cdb3aaa3_160184cuda3std3__45__cpo6cbeginE)
_ZN40_INTERNAL_c254f82d_4_k_cu_cdb3aaa3_160184cuda3std3__45__cpo6cbeginE:
	.zero		1
	.type		_ZN40_INTERNAL_c254f82d_4_k_cu_cdb3aaa3_160184cuda3std3__48in_placeE,@object
	.size		_ZN40_INTERNAL_c254f82d_4_k_cu_cdb3aaa3_160184cuda3std3__48in_placeE,(_ZN40_INTERNAL_c254f82d_4_k_cu_cdb3aaa3_160184cuda3std6ranges3__45__cpo9iter_moveE - _ZN40_INTERNAL_c254f82d_4_k_cu_cdb3aaa3_160184cuda3std3__48in_placeE)
_ZN40_INTERNAL_c254f82d_4_k_cu_cdb3aaa3_160184cuda3std3__48in_placeE:
	.zero		1
	.type		_ZN40_INTERNAL_c254f82d_4_k_cu_cdb3aaa3_160184cuda3std6ranges3__45__cpo9iter_moveE,@object
	.size		_ZN40_INTERNAL_c254f82d_4_k_cu_cdb3aaa3_160184cuda3std6ranges3__45__cpo9iter_moveE,(_ZN40_INTERNAL_c254f82d_4_k_cu_cdb3aaa3_160184cuda3std3__45__cpo5beginE - _ZN40_INTERNAL_c254f82d_4_k_cu_cdb3aaa3_160184cuda3std6ranges3__45__cpo9iter_moveE)
_ZN40_INTERNAL_c254f82d_4_k_cu_cdb3aaa3_160184cuda3std6ranges3__45__cpo9iter_moveE:
	.zero		1
	.type		_ZN40_INTERNAL_c254f82d_4_k_cu_cdb3aaa3_160184cuda3std3__45__cpo5beginE,@object
	.size		_ZN40_INTERNAL_c254f82d_4_k_cu_cdb3aaa3_160184cuda3std3__45__cpo5beginE,(_ZN40_INTERNAL_c254f82d_4_k_cu_cdb3aaa3_160184cuda3std3__442_GLOBAL__N__c254f82d_4_k_cu_cdb3aaa3_160186ignoreE - _ZN40_INTERNAL_c254f82d_4_k_cu_cdb3aaa3_160184cuda3std3__45__cpo5beginE)
_ZN40_INTERNAL_c254f82d_4_k_cu_cdb3aaa3_160184cuda3std3__45__cpo5beginE:
	.zero		1
	.type		_ZN40_INTERNAL_c254f82d_4_k_cu_cdb3aaa3_160184cuda3std3__442_GLOBAL__N__c254f82d_4_k_cu_cdb3aaa3_160186ignoreE,@object
	.size		_ZN40_INTERNAL_c254f82d_4_k_cu_cdb3aaa3_160184cuda3std3__442_GLOBAL__N__c254f82d_4_k_cu_cdb3aaa3_160186ignoreE,(_ZN40_INTERNAL_c254f82d_4_k_cu_cdb3aaa3_160184cute7productE - _ZN40_INTERNAL_c254f82d_4_k_cu_cdb3aaa3_160184cuda3std3__442_GLOBAL__N__c254f82d_4_k_cu_cdb3aaa3_160186ignoreE)
_ZN40_INTERNAL_c254f82d_4_k_cu_cdb3aaa3_160184cuda3std3__442_GLOBAL__N__c254f82d_4_k_cu_cdb3aaa3_160186ignoreE:
	.zero		1
	.type		_ZN40_INTERNAL_c254f82d_4_k_cu_cdb3aaa3_160184cute7productE,@object
	.size		_ZN40_INTERNAL_c254f82d_4_k_cu_cdb3aaa3_160184cute7productE,(_ZN40_INTERNAL_c254f82d_4_k_cu_cdb3aaa3_160184cuda3std3__45__cpo3endE - _ZN40_INTERNAL_c254f82d_4_k_cu_cdb3aaa3_160184cute7productE)
_ZN40_INTERNAL_c254f82d_4_k_cu_cdb3aaa3_160184cute7productE:
	.zero		1
	.type		_ZN40_INTERNAL_c254f82d_4_k_cu_cdb3aaa3_160184cuda3std3__45__cpo3endE,@object
	.size		_ZN40_INTERNAL_c254f82d_4_k_cu_cdb3aaa3_160184cuda3std3__45__cpo3endE,(_ZN40_INTERNAL_c254f82d_4_k_cu_cdb3aaa3_160184cuda3std3__419piecewise_constructE - _ZN40_INTERNAL_c254f82d_4_k_cu_cdb3aaa3_160184cuda3std3__45__cpo3endE)
_ZN40_INTERNAL_c254f82d_4_k_cu_cdb3aaa3_160184cuda3std3__45__cpo3endE:
	.zero		1
	.type		_ZN40_INTERNAL_c254f82d_4_k_cu_cdb3aaa3_160184cuda3std3__419piecewise_constructE,@object
	.size		_ZN40_INTERNAL_c254f82d_4_k_cu_cdb3aaa3_160184cuda3std3__419piecewise_constructE,(_ZN40_INTERNAL_c254f82d_4_k_cu_cdb3aaa3_160184cuda3std3__45__cpo4cendE - _ZN40_INTERNAL_c254f82d_4_k_cu_cdb3aaa3_160184cuda3std3__419piecewise_constructE)
_ZN40_INTERNAL_c254f82d_4_k_cu_cdb3aaa3_160184cuda3std3__419piecewise_constructE:
	.zero		1
	.type		_ZN40_INTERNAL_c254f82d_4_k_cu_cdb3aaa3_160184cuda3std3__45__cpo4cendE,@object
	.size		_ZN40_INTERNAL_c254f82d_4_k_cu_cdb3aaa3_160184cuda3std3__45__cpo4cendE,(_ZN40_INTERNAL_c254f82d_4_k_cu_cdb3aaa3_160184cuda3std6ranges3__45__cpo4swapE - _ZN40_INTERNAL_c254f82d_4_k_cu_cdb3aaa3_160184cuda3std3__45__cpo4cendE)
_ZN40_INTERNAL_c254f82d_4_k_cu_cdb3aaa3_160184cuda3std3__45__cpo4cendE:
	.zero		1
	.type		_ZN40_INTERNAL_c254f82d_4_k_cu_cdb3aaa3_160184cuda3std6ranges3__45__cpo4swapE,@object
	.size		_ZN40_INTERNAL_c254f82d_4_k_cu_cdb3aaa3_160184cuda3std6ranges3__45__cpo4swapE,(.L_8 - _ZN40_INTERNAL_c254f82d_4_k_cu_cdb3aaa3_160184cuda3std6ranges3__45__cpo4swapE)
_ZN40_INTERNAL_c254f82d_4_k_cu_cdb3aaa3_160184cuda3std6ranges3__45__cpo4swapE:
	.zero		1
.L_8:


//--------------------- .nv.constant0._ZN7cutlass13device_kernelINS_4gemm6kernel13GemmUniversalIN4cute5tupleIJiiiiEEENS1_10collective13CollectiveMmaINS1_34MainloopSm90TmaGmmaWarpSpecializedILi22ENS5_IJNS4_1CILi1EEESB_SB_EEENS1_35KernelTmaWarpSpecializedCooperativeEEENS5_IJNSA_ILi128EEENSA_ILi32EEESG_EEENS_6half_tENS5_IJlSB_lEEESI_SJ_NS4_8TiledMMAINS4_8MMA_AtomIJNS4_4SM904GMMA25MMA_64x32x16_F32F16F16_SSILNSN_5MajorE0ELSP_0ELNSN_7ScaleInE1ELSQ_1EEEEEENS4_6LayoutINS5_IJNSA_ILi2EEESB_SB_EEENS5_IJSB_NSA_ILi0EEESW_EEEEENS5_IJNS4_10UnderscoreESZ_SZ_EEEEENS4_13SM90_TMA_LOADENS4_14ComposedLayoutINS4_7SwizzleILi2ELi4ELi3EEENS4_18smem_ptr_flag_bitsILi16EEENST_INS5_IJNSA_ILi8EEESG_EEENS5_IJSG_SB_EEEEEEEvNS4_8identityES12_S1C_vS1D_EENS_8epilogue10collective6detail29Sm90TmaWarpSpecializedAdapterINS1G_15DefaultEpilogueISI_SJ_SJ_NS1F_6thread17LinearCombinationISI_Li1EffLNS1K_9ScaleType4KindE0ELNS_15FloatRoundStyleE2ESI_EENS1_15EpilogueDefaultEEEEEvvEEEEvNT_6ParamsE --------------------------
	.section	.nv.constant0._ZN7cutlass13device_kernelINS_4gemm6kernel13GemmUniversalIN4cute5tupleIJiiiiEEENS1_10collective13CollectiveMmaINS1_34MainloopSm90TmaGmmaWarpSpecializedILi22ENS5_IJNS4_1CILi1EEESB_SB_EEENS1_35KernelTmaWarpSpecializedCooperativeEEENS5_IJNSA_ILi128EEENSA_ILi32EEESG_EEENS_6half_tENS5_IJlSB_lEEESI_SJ_NS4_8TiledMMAINS4_8MMA_AtomIJNS4_4SM904GMMA25MMA_64x32x16_F32F16F16_SSILNSN_5MajorE0ELSP_0ELNSN_7ScaleInE1ELSQ_1EEEEEENS4_6LayoutINS5_IJNSA_ILi2EEESB_SB_EEENS5_IJSB_NSA_ILi0EEESW_EEEEENS5_IJNS4_10UnderscoreESZ_SZ_EEEEENS4_13SM90_TMA_LOADENS4_14ComposedLayoutINS4_7SwizzleILi2ELi4ELi3EEENS4_18smem_ptr_flag_bitsILi16EEENST_INS5_IJNSA_ILi8EEESG_EEENS5_IJSG_SB_EEEEEEEvNS4_8identityES12_S1C_vS1D_EENS_8epilogue10collective6detail29Sm90TmaWarpSpecializedAdapterINS1G_15DefaultEpilogueISI_SJ_SJ_NS1F_6thread17LinearCombinationISI_Li1EffLNS1K_9ScaleType4KindE0ELNS_15FloatRoundStyleE2ESI_EENS1_15EpilogueDefaultEEEEEvvEEEEvNT_6ParamsE,"a",@progbits
	.sectionflags	@""
	.align	4
.nv.constant0._ZN7cutlass13device_kernelINS_4gemm6kernel13GemmUniversalIN4cute5tupleIJiiiiEEENS1_10collective13CollectiveMmaINS1_34MainloopSm90TmaGmmaWarpSpecializedILi22ENS5_IJNS4_1CILi1EEESB_SB_EEENS1_35KernelTmaWarpSpecializedCooperativeEEENS5_IJNSA_ILi128EEENSA_ILi32EEESG_EEENS_6half_tENS5_IJlSB_lEEESI_SJ_NS4_8TiledMMAINS4_8MMA_AtomIJNS4_4SM904GMMA25MMA_64x32x16_F32F16F16_SSILNSN_5MajorE0ELSP_0ELNSN_7ScaleInE1ELSQ_1EEEEEENS4_6LayoutINS5_IJNSA_ILi2EEESB_SB_EEENS5_IJSB_NSA_ILi0EEESW_EEEEENS5_IJNS4_10UnderscoreESZ_SZ_EEEEENS4_13SM90_TMA_LOADENS4_14ComposedLayoutINS4_7SwizzleILi2ELi4ELi3EEENS4_18smem_ptr_flag_bitsILi16EEENST_INS5_IJNSA_ILi8EEESG_EEENS5_IJSG_SB_EEEEEEEvNS4_8identityES12_S1C_vS1D_EENS_8epilogue10collective6detail29Sm90TmaWarpSpecializedAdapterINS1G_15DefaultEpilogueISI_SJ_SJ_NS1F_6thread17LinearCombinationISI_Li1EffLNS1K_9ScaleType4KindE0ELNS_15FloatRoundStyleE2ESI_EENS1_15EpilogueDefaultEEEEEvvEEEEvNT_6ParamsE:
	.zero		1664


//--------------------- SYMBOLS --------------------------

	.type		.nv.reservedSmem.offset0,@object
	.size		.nv.reservedSmem.offset0,0x4
	.type		__assertfail,@function
